//
// Generated by NVIDIA NVVM Compiler
//
// Compiler Build ID: CL-36424714
// Cuda compilation tools, release 13.0, V13.0.88
// Based on NVVM 20.0.0
//

.version 9.0
.target sm_100
.address_size 64

	// .globl	_Z3addmPfS_
// _ZZ8mul_tilemPfS_S_E5Asubi has been demoted
// _ZZ8mul_tilemPfS_S_E5Bsubi has been demoted
.global .align 1 .b8 _ZN34_INTERNAL_564fed3a_4_k_cu_4521be394cuda3std3__45__cpo5beginE[1];
.global .align 1 .b8 _ZN34_INTERNAL_564fed3a_4_k_cu_4521be394cuda3std3__45__cpo3endE[1];
.global .align 1 .b8 _ZN34_INTERNAL_564fed3a_4_k_cu_4521be394cuda3std3__45__cpo6cbeginE[1];
.global .align 1 .b8 _ZN34_INTERNAL_564fed3a_4_k_cu_4521be394cuda3std3__45__cpo4cendE[1];
.global .align 1 .b8 _ZN34_INTERNAL_564fed3a_4_k_cu_4521be394cuda3std3__45__cpo6rbeginE[1];
.global .align 1 .b8 _ZN34_INTERNAL_564fed3a_4_k_cu_4521be394cuda3std3__45__cpo4rendE[1];
.global .align 1 .b8 _ZN34_INTERNAL_564fed3a_4_k_cu_4521be394cuda3std3__45__cpo7crbeginE[1];
.global .align 1 .b8 _ZN34_INTERNAL_564fed3a_4_k_cu_4521be394cuda3std3__45__cpo5crendE[1];
.global .align 1 .b8 _ZN34_INTERNAL_564fed3a_4_k_cu_4521be394cuda3std3__436_GLOBAL__N__564fed3a_4_k_cu_4521be396ignoreE[1];
.global .align 1 .b8 _ZN34_INTERNAL_564fed3a_4_k_cu_4521be394cuda3std3__419piecewise_constructE[1];
.global .align 1 .b8 _ZN34_INTERNAL_564fed3a_4_k_cu_4521be394cuda3std3__48in_placeE[1];
.global .align 1 .b8 _ZN34_INTERNAL_564fed3a_4_k_cu_4521be394cuda3std3__420unreachable_sentinelE[1];
.global .align 1 .b8 _ZN34_INTERNAL_564fed3a_4_k_cu_4521be394cuda3std3__47nulloptE[1];
.global .align 1 .b8 _ZN34_INTERNAL_564fed3a_4_k_cu_4521be394cuda3std3__48unexpectE[1];
.global .align 1 .b8 _ZN34_INTERNAL_564fed3a_4_k_cu_4521be394cuda3std6ranges3__45__cpo4swapE[1];
.global .align 1 .b8 _ZN34_INTERNAL_564fed3a_4_k_cu_4521be394cuda3std6ranges3__45__cpo9iter_moveE[1];
.global .align 1 .b8 _ZN34_INTERNAL_564fed3a_4_k_cu_4521be394cuda3std6ranges3__45__cpo5beginE[1];
.global .align 1 .b8 _ZN34_INTERNAL_564fed3a_4_k_cu_4521be394cuda3std6ranges3__45__cpo3endE[1];
.global .align 1 .b8 _ZN34_INTERNAL_564fed3a_4_k_cu_4521be394cuda3std6ranges3__45__cpo6cbeginE[1];
.global .align 1 .b8 _ZN34_INTERNAL_564fed3a_4_k_cu_4521be394cuda3std6ranges3__45__cpo4cendE[1];
.global .align 1 .b8 _ZN34_INTERNAL_564fed3a_4_k_cu_4521be394cuda3std6ranges3__45__cpo7advanceE[1];
.global .align 1 .b8 _ZN34_INTERNAL_564fed3a_4_k_cu_4521be394cuda3std6ranges3__45__cpo9iter_swapE[1];
.global .align 1 .b8 _ZN34_INTERNAL_564fed3a_4_k_cu_4521be394cuda3std6ranges3__45__cpo4nextE[1];
.global .align 1 .b8 _ZN34_INTERNAL_564fed3a_4_k_cu_4521be394cuda3std6ranges3__45__cpo4prevE[1];
.global .align 1 .b8 _ZN34_INTERNAL_564fed3a_4_k_cu_4521be394cuda3std6ranges3__45__cpo4dataE[1];
.global .align 1 .b8 _ZN34_INTERNAL_564fed3a_4_k_cu_4521be394cuda3std6ranges3__45__cpo5cdataE[1];
.global .align 1 .b8 _ZN34_INTERNAL_564fed3a_4_k_cu_4521be394cuda3std6ranges3__45__cpo4sizeE[1];
.global .align 1 .b8 _ZN34_INTERNAL_564fed3a_4_k_cu_4521be394cuda3std6ranges3__45__cpo5ssizeE[1];
.global .align 1 .b8 _ZN34_INTERNAL_564fed3a_4_k_cu_4521be394cuda3std6ranges3__45__cpo8distanceE[1];
.global .align 1 .b8 _ZN34_INTERNAL_564fed3a_4_k_cu_4521be396thrust24THRUST_300001_SM_1000_NS8cuda_cub3parE[1];
.global .align 1 .b8 _ZN34_INTERNAL_564fed3a_4_k_cu_4521be396thrust24THRUST_300001_SM_1000_NS8cuda_cub10par_nosyncE[1];
.global .align 1 .b8 _ZN34_INTERNAL_564fed3a_4_k_cu_4521be396thrust24THRUST_300001_SM_1000_NS6system6detail10sequential3seqE[1];
.global .align 1 .b8 _ZN34_INTERNAL_564fed3a_4_k_cu_4521be396thrust24THRUST_300001_SM_1000_NS12placeholders2_1E[1];
.global .align 1 .b8 _ZN34_INTERNAL_564fed3a_4_k_cu_4521be396thrust24THRUST_300001_SM_1000_NS12placeholders2_2E[1];
.global .align 1 .b8 _ZN34_INTERNAL_564fed3a_4_k_cu_4521be396thrust24THRUST_300001_SM_1000_NS12placeholders2_3E[1];
.global .align 1 .b8 _ZN34_INTERNAL_564fed3a_4_k_cu_4521be396thrust24THRUST_300001_SM_1000_NS12placeholders2_4E[1];
.global .align 1 .b8 _ZN34_INTERNAL_564fed3a_4_k_cu_4521be396thrust24THRUST_300001_SM_1000_NS12placeholders2_5E[1];
.global .align 1 .b8 _ZN34_INTERNAL_564fed3a_4_k_cu_4521be396thrust24THRUST_300001_SM_1000_NS12placeholders2_6E[1];
.global .align 1 .b8 _ZN34_INTERNAL_564fed3a_4_k_cu_4521be396thrust24THRUST_300001_SM_1000_NS12placeholders2_7E[1];
.global .align 1 .b8 _ZN34_INTERNAL_564fed3a_4_k_cu_4521be396thrust24THRUST_300001_SM_1000_NS12placeholders2_8E[1];
.global .align 1 .b8 _ZN34_INTERNAL_564fed3a_4_k_cu_4521be396thrust24THRUST_300001_SM_1000_NS12placeholders2_9E[1];
.global .align 1 .b8 _ZN34_INTERNAL_564fed3a_4_k_cu_4521be396thrust24THRUST_300001_SM_1000_NS12placeholders3_10E[1];
.global .align 1 .b8 _ZN34_INTERNAL_564fed3a_4_k_cu_4521be396thrust24THRUST_300001_SM_1000_NS3seqE[1];

.visible .entry _Z3addmPfS_(
	.param .u64 _Z3addmPfS__param_0,
	.param .u64 .ptr .align 1 _Z3addmPfS__param_1,
	.param .u64 .ptr .align 1 _Z3addmPfS__param_2
)
{
	.reg .pred 	%p<2>;
	.reg .b32 	%r<9>;
	.reg .b32 	%f<4>;
	.reg .b64 	%rd<13>;

	ld.param.u64 	%rd3, [_Z3addmPfS__param_0];
	ld.param.u64 	%rd4, [_Z3addmPfS__param_1];
	ld.param.u64 	%rd5, [_Z3addmPfS__param_2];
	mov.u32 	%r1, %tid.y;
	mov.u32 	%r2, %ctaid.y;
	mov.u32 	%r3, %ntid.y;
	mad.lo.s32 	%r4, %r2, %r3, %r1;
	mov.u32 	%r5, %tid.x;
	mov.u32 	%r6, %ctaid.x;
	mov.u32 	%r7, %ntid.x;
	mad.lo.s32 	%r8, %r6, %r7, %r5;
	cvt.u64.u32 	%rd1, %r4;
	cvt.s64.s32 	%rd2, %r8;
	max.u64 	%rd6, %rd1, %rd2;
	setp.ge.u64 	%p1, %rd6, %rd3;
	@%p1 bra 	$L__BB0_2;
	cvta.to.global.u64 	%rd7, %rd4;
	cvta.to.global.u64 	%rd8, %rd5;
	mad.lo.s64 	%rd9, %rd3, %rd1, %rd2;
	shl.b64 	%rd10, %rd9, 2;
	add.s64 	%rd11, %rd7, %rd10;
	ld.global.f32 	%f1, [%rd11];
	add.s64 	%rd12, %rd8, %rd10;
	ld.global.f32 	%f2, [%rd12];
	add.f32 	%f3, %f1, %f2;
	st.global.f32 	[%rd11], %f3;
$L__BB0_2:
	ret;

}
	// .globl	_Z3mulmPfS_S_
.visible .entry _Z3mulmPfS_S_(
	.param .u64 _Z3mulmPfS_S__param_0,
	.param .u64 .ptr .align 1 _Z3mulmPfS_S__param_1,
	.param .u64 .ptr .align 1 _Z3mulmPfS_S__param_2,
	.param .u64 .ptr .align 1 _Z3mulmPfS_S__param_3
)
{
	.reg .pred 	%p<10>;
	.reg .b32 	%r<9>;
	.reg .b32 	%f<67>;
	.reg .b64 	%rd<76>;

	ld.param.u64 	%rd24, [_Z3mulmPfS_S__param_0];
	ld.param.u64 	%rd26, [_Z3mulmPfS_S__param_1];
	ld.param.u64 	%rd27, [_Z3mulmPfS_S__param_2];
	ld.param.u64 	%rd25, [_Z3mulmPfS_S__param_3];
	cvta.to.global.u64 	%rd1, %rd27;
	cvta.to.global.u64 	%rd2, %rd26;
	mov.u32 	%r1, %tid.y;
	mov.u32 	%r2, %ctaid.y;
	mov.u32 	%r3, %ntid.y;
	mad.lo.s32 	%r4, %r2, %r3, %r1;
	mov.u32 	%r5, %tid.x;
	mov.u32 	%r6, %ctaid.x;
	mov.u32 	%r7, %ntid.x;
	mad.lo.s32 	%r8, %r6, %r7, %r5;
	cvt.u64.u32 	%rd3, %r4;
	cvt.s64.s32 	%rd4, %r8;
	max.u64 	%rd28, %rd3, %rd4;
	setp.ge.u64 	%p1, %rd28, %rd24;
	@%p1 bra 	$L__BB1_13;
	mul.lo.s64 	%rd5, %rd24, %rd3;
	add.s64 	%rd30, %rd24, -1;
	and.b64  	%rd6, %rd24, 7;
	setp.lt.u64 	%p2, %rd30, 7;
	mov.f32 	%f66, 0f00000000;
	mov.b64 	%rd74, 0;
	@%p2 bra 	$L__BB1_4;
	and.b64  	%rd74, %rd24, -8;
	shl.b64 	%rd31, %rd4, 2;
	add.s64 	%rd71, %rd1, %rd31;
	shl.b64 	%rd9, %rd24, 5;
	shl.b64 	%rd32, %rd5, 2;
	add.s64 	%rd33, %rd32, %rd2;
	add.s64 	%rd70, %rd33, 16;
	shl.b64 	%rd11, %rd24, 2;
	mov.f32 	%f66, 0f00000000;
	mov.u64 	%rd72, %rd74;
$L__BB1_3:
	.pragma "nounroll";
	ld.global.f32 	%f16, [%rd70+-16];
	ld.global.f32 	%f17, [%rd71];
	fma.rn.f32 	%f18, %f16, %f17, %f66;
	ld.global.f32 	%f19, [%rd70+-12];
	add.s64 	%rd34, %rd71, %rd11;
	ld.global.f32 	%f20, [%rd34];
	fma.rn.f32 	%f21, %f19, %f20, %f18;
	ld.global.f32 	%f22, [%rd70+-8];
	add.s64 	%rd35, %rd34, %rd11;
	ld.global.f32 	%f23, [%rd35];
	fma.rn.f32 	%f24, %f22, %f23, %f21;
	ld.global.f32 	%f25, [%rd70+-4];
	add.s64 	%rd36, %rd35, %rd11;
	ld.global.f32 	%f26, [%rd36];
	fma.rn.f32 	%f27, %f25, %f26, %f24;
	ld.global.f32 	%f28, [%rd70];
	add.s64 	%rd37, %rd36, %rd11;
	ld.global.f32 	%f29, [%rd37];
	fma.rn.f32 	%f30, %f28, %f29, %f27;
	ld.global.f32 	%f31, [%rd70+4];
	add.s64 	%rd38, %rd37, %rd11;
	ld.global.f32 	%f32, [%rd38];
	fma.rn.f32 	%f33, %f31, %f32, %f30;
	ld.global.f32 	%f34, [%rd70+8];
	add.s64 	%rd39, %rd38, %rd11;
	ld.global.f32 	%f35, [%rd39];
	fma.rn.f32 	%f36, %f34, %f35, %f33;
	ld.global.f32 	%f37, [%rd70+12];
	add.s64 	%rd40, %rd39, %rd11;
	ld.global.f32 	%f38, [%rd40];
	fma.rn.f32 	%f66, %f37, %f38, %f36;
	add.s64 	%rd72, %rd72, -8;
	add.s64 	%rd71, %rd71, %rd9;
	add.s64 	%rd70, %rd70, 32;
	setp.ne.s64 	%p3, %rd72, 0;
	@%p3 bra 	$L__BB1_3;
$L__BB1_4:
	setp.eq.s64 	%p4, %rd6, 0;
	@%p4 bra 	$L__BB1_12;
	and.b64  	%rd19, %rd24, 3;
	setp.lt.u64 	%p5, %rd6, 4;
	@%p5 bra 	$L__BB1_7;
	add.s64 	%rd41, %rd74, %rd5;
	shl.b64 	%rd42, %rd41, 2;
	add.s64 	%rd43, %rd2, %rd42;
	ld.global.f32 	%f40, [%rd43];
	mad.lo.s64 	%rd44, %rd74, %rd24, %rd4;
	shl.b64 	%rd45, %rd44, 2;
	add.s64 	%rd46, %rd1, %rd45;
	ld.global.f32 	%f41, [%rd46];
	fma.rn.f32 	%f42, %f40, %f41, %f66;
	ld.global.f32 	%f43, [%rd43+4];
	shl.b64 	%rd47, %rd24, 2;
	add.s64 	%rd48, %rd46, %rd47;
	ld.global.f32 	%f44, [%rd48];
	fma.rn.f32 	%f45, %f43, %f44, %f42;
	ld.global.f32 	%f46, [%rd43+8];
	add.s64 	%rd49, %rd48, %rd47;
	ld.global.f32 	%f47, [%rd49];
	fma.rn.f32 	%f48, %f46, %f47, %f45;
	ld.global.f32 	%f49, [%rd43+12];
	add.s64 	%rd50, %rd49, %rd47;
	ld.global.f32 	%f50, [%rd50];
	fma.rn.f32 	%f66, %f49, %f50, %f48;
	add.s64 	%rd74, %rd74, 4;
$L__BB1_7:
	setp.eq.s64 	%p6, %rd19, 0;
	@%p6 bra 	$L__BB1_12;
	setp.eq.s64 	%p7, %rd19, 1;
	@%p7 bra 	$L__BB1_10;
	add.s64 	%rd51, %rd74, %rd5;
	shl.b64 	%rd52, %rd51, 2;
	add.s64 	%rd53, %rd2, %rd52;
	ld.global.f32 	%f52, [%rd53];
	mad.lo.s64 	%rd54, %rd74, %rd24, %rd4;
	shl.b64 	%rd55, %rd54, 2;
	add.s64 	%rd56, %rd1, %rd55;
	ld.global.f32 	%f53, [%rd56];
	fma.rn.f32 	%f54, %f52, %f53, %f66;
	ld.global.f32 	%f55, [%rd53+4];
	shl.b64 	%rd57, %rd24, 2;
	add.s64 	%rd58, %rd56, %rd57;
	ld.global.f32 	%f56, [%rd58];
	fma.rn.f32 	%f66, %f55, %f56, %f54;
	add.s64 	%rd74, %rd74, 2;
$L__BB1_10:
	and.b64  	%rd59, %rd24, 1;
	setp.eq.b64 	%p8, %rd59, 1;
	not.pred 	%p9, %p8;
	@%p9 bra 	$L__BB1_12;
	add.s64 	%rd60, %rd74, %rd5;
	shl.b64 	%rd61, %rd60, 2;
	add.s64 	%rd62, %rd2, %rd61;
	ld.global.f32 	%f57, [%rd62];
	mad.lo.s64 	%rd63, %rd74, %rd24, %rd4;
	shl.b64 	%rd64, %rd63, 2;
	add.s64 	%rd65, %rd1, %rd64;
	ld.global.f32 	%f58, [%rd65];
	fma.rn.f32 	%f66, %f57, %f58, %f66;
$L__BB1_12:
	add.s64 	%rd66, %rd5, %rd4;
	cvta.to.global.u64 	%rd67, %rd25;
	shl.b64 	%rd68, %rd66, 2;
	add.s64 	%rd69, %rd67, %rd68;
	st.global.f32 	[%rd69], %f66;
$L__BB1_13:
	ret;

}
	// .globl	_Z8mul_tilemPfS_S_
.visible .entry _Z8mul_tilemPfS_S_(
	.param .u64 _Z8mul_tilemPfS_S__param_0,
	.param .u64 .ptr .align 1 _Z8mul_tilemPfS_S__param_1,
	.param .u64 .ptr .align 1 _Z8mul_tilemPfS_S__param_2,
	.param .u64 .ptr .align 1 _Z8mul_tilemPfS_S__param_3
)
{
	.reg .pred 	%p<8>;
	.reg .b32 	%r<17>;
	.reg .b32 	%f<368>;
	.reg .b64 	%rd<82>;
	// demoted variable
	.shared .align 4 .b8 _ZZ8mul_tilemPfS_S_E5Asubi[1024];
	// demoted variable
	.shared .align 4 .b8 _ZZ8mul_tilemPfS_S_E5Bsubi[1024];
	ld.param.u64 	%rd21, [_Z8mul_tilemPfS_S__param_0];
	ld.param.u64 	%rd23, [_Z8mul_tilemPfS_S__param_1];
	ld.param.u64 	%rd24, [_Z8mul_tilemPfS_S__param_2];
	cvta.to.global.u64 	%rd1, %rd24;
	cvta.to.global.u64 	%rd2, %rd23;
	mov.u32 	%r1, %tid.y;
	mov.u32 	%r7, %ctaid.y;
	mov.u32 	%r8, %ntid.y;
	mad.lo.s32 	%r9, %r7, %r8, %r1;
	mov.u32 	%r2, %tid.x;
	mov.u32 	%r10, %ctaid.x;
	mov.u32 	%r11, %ntid.x;
	mad.lo.s32 	%r12, %r10, %r11, %r2;
	cvt.u64.u32 	%rd3, %r9;
	cvt.s64.s32 	%rd4, %r12;
	max.u64 	%rd25, %rd3, %rd4;
	setp.gt.u64 	%p1, %rd25, %rd21;
	@%p1 bra 	$L__BB2_11;
	shr.u64 	%rd5, %rd21, 4;
	setp.lt.u64 	%p2, %rd21, 16;
	mov.f32 	%f367, 0f00000000;
	@%p2 bra 	$L__BB2_10;
	cvt.u64.u32 	%rd27, %r2;
	mad.lo.s64 	%rd6, %rd21, %rd3, %rd27;
	shl.b32 	%r13, %r1, 6;
	mov.u32 	%r14, _ZZ8mul_tilemPfS_S_E5Asubi;
	add.s32 	%r3, %r14, %r13;
	shl.b32 	%r15, %r2, 2;
	add.s32 	%r4, %r3, %r15;
	cvt.u64.u32 	%rd7, %r1;
	mov.u32 	%r16, _ZZ8mul_tilemPfS_S_E5Bsubi;
	add.s32 	%r6, %r16, %r15;
	add.s32 	%r5, %r6, %r13;
	add.s64 	%rd28, %rd5, -1;
	setp.lt.u64 	%p3, %rd28, 3;
	mov.f32 	%f367, 0f00000000;
	mov.b64 	%rd81, 0;
	@%p3 bra 	$L__BB2_5;
	and.b64  	%rd81, %rd5, 1152921504606846972;
	add.s64 	%rd29, %rd7, 48;
	mul.lo.s64 	%rd30, %rd21, %rd29;
	shl.b64 	%rd31, %rd30, 2;
	add.s64 	%rd9, %rd1, %rd31;
	shl.b64 	%rd78, %rd4, 2;
	shl.b64 	%rd32, %rd6, 2;
	add.s64 	%rd33, %rd32, %rd2;
	add.s64 	%rd77, %rd33, 128;
	mov.f32 	%f367, 0f00000000;
	mov.u64 	%rd79, %rd81;
$L__BB2_4:
	.pragma "nounroll";
	ld.global.f32 	%f14, [%rd77+-128];
	st.shared.f32 	[%r4], %f14;
	mul.lo.s64 	%rd34, %rd21, %rd7;
	shl.b64 	%rd35, %rd34, 2;
	add.s64 	%rd36, %rd1, %rd35;
	add.s64 	%rd37, %rd36, %rd78;
	ld.global.f32 	%f15, [%rd37];
	st.shared.f32 	[%r5], %f15;
	bar.sync 	0;
	ld.shared.f32 	%f16, [%r3];
	ld.shared.f32 	%f17, [%r6];
	fma.rn.f32 	%f18, %f16, %f17, %f367;
	ld.shared.f32 	%f19, [%r3+4];
	ld.shared.f32 	%f20, [%r6+64];
	fma.rn.f32 	%f21, %f19, %f20, %f18;
	ld.shared.f32 	%f22, [%r3+8];
	ld.shared.f32 	%f23, [%r6+128];
	fma.rn.f32 	%f24, %f22, %f23, %f21;
	ld.shared.f32 	%f25, [%r3+12];
	ld.shared.f32 	%f26, [%r6+192];
	fma.rn.f32 	%f27, %f25, %f26, %f24;
	ld.shared.f32 	%f28, [%r3+16];
	ld.shared.f32 	%f29, [%r6+256];
	fma.rn.f32 	%f30, %f28, %f29, %f27;
	ld.shared.f32 	%f31, [%r3+20];
	ld.shared.f32 	%f32, [%r6+320];
	fma.rn.f32 	%f33, %f31, %f32, %f30;
	ld.shared.f32 	%f34, [%r3+24];
	ld.shared.f32 	%f35, [%r6+384];
	fma.rn.f32 	%f36, %f34, %f35, %f33;
	ld.shared.f32 	%f37, [%r3+28];
	ld.shared.f32 	%f38, [%r6+448];
	fma.rn.f32 	%f39, %f37, %f38, %f36;
	ld.shared.f32 	%f40, [%r3+32];
	ld.shared.f32 	%f41, [%r6+512];
	fma.rn.f32 	%f42, %f40, %f41, %f39;
	ld.shared.f32 	%f43, [%r3+36];
	ld.shared.f32 	%f44, [%r6+576];
	fma.rn.f32 	%f45, %f43, %f44, %f42;
	ld.shared.f32 	%f46, [%r3+40];
	ld.shared.f32 	%f47, [%r6+640];
	fma.rn.f32 	%f48, %f46, %f47, %f45;
	ld.shared.f32 	%f49, [%r3+44];
	ld.shared.f32 	%f50, [%r6+704];
	fma.rn.f32 	%f51, %f49, %f50, %f48;
	ld.shared.f32 	%f52, [%r3+48];
	ld.shared.f32 	%f53, [%r6+768];
	fma.rn.f32 	%f54, %f52, %f53, %f51;
	ld.shared.f32 	%f55, [%r3+52];
	ld.shared.f32 	%f56, [%r6+832];
	fma.rn.f32 	%f57, %f55, %f56, %f54;
	ld.shared.f32 	%f58, [%r3+56];
	ld.shared.f32 	%f59, [%r6+896];
	fma.rn.f32 	%f60, %f58, %f59, %f57;
	ld.shared.f32 	%f61, [%r3+60];
	ld.shared.f32 	%f62, [%r6+960];
	fma.rn.f32 	%f63, %f61, %f62, %f60;
	bar.sync 	0;
	ld.global.f32 	%f64, [%rd77+-64];
	st.shared.f32 	[%r4], %f64;
	add.s64 	%rd38, %rd7, 16;
	mul.lo.s64 	%rd39, %rd21, %rd38;
	shl.b64 	%rd40, %rd39, 2;
	add.s64 	%rd41, %rd1, %rd40;
	add.s64 	%rd42, %rd41, %rd78;
	ld.global.f32 	%f65, [%rd42];
	st.shared.f32 	[%r5], %f65;
	bar.sync 	0;
	ld.shared.f32 	%f66, [%r3];
	ld.shared.f32 	%f67, [%r6];
	fma.rn.f32 	%f68, %f66, %f67, %f63;
	ld.shared.f32 	%f69, [%r3+4];
	ld.shared.f32 	%f70, [%r6+64];
	fma.rn.f32 	%f71, %f69, %f70, %f68;
	ld.shared.f32 	%f72, [%r3+8];
	ld.shared.f32 	%f73, [%r6+128];
	fma.rn.f32 	%f74, %f72, %f73, %f71;
	ld.shared.f32 	%f75, [%r3+12];
	ld.shared.f32 	%f76, [%r6+192];
	fma.rn.f32 	%f77, %f75, %f76, %f74;
	ld.shared.f32 	%f78, [%r3+16];
	ld.shared.f32 	%f79, [%r6+256];
	fma.rn.f32 	%f80, %f78, %f79, %f77;
	ld.shared.f32 	%f81, [%r3+20];
	ld.shared.f32 	%f82, [%r6+320];
	fma.rn.f32 	%f83, %f81, %f82, %f80;
	ld.shared.f32 	%f84, [%r3+24];
	ld.shared.f32 	%f85, [%r6+384];
	fma.rn.f32 	%f86, %f84, %f85, %f83;
	ld.shared.f32 	%f87, [%r3+28];
	ld.shared.f32 	%f88, [%r6+448];
	fma.rn.f32 	%f89, %f87, %f88, %f86;
	ld.shared.f32 	%f90, [%r3+32];
	ld.shared.f32 	%f91, [%r6+512];
	fma.rn.f32 	%f92, %f90, %f91, %f89;
	ld.shared.f32 	%f93, [%r3+36];
	ld.shared.f32 	%f94, [%r6+576];
	fma.rn.f32 	%f95, %f93, %f94, %f92;
	ld.shared.f32 	%f96, [%r3+40];
	ld.shared.f32 	%f97, [%r6+640];
	fma.rn.f32 	%f98, %f96, %f97, %f95;
	ld.shared.f32 	%f99, [%r3+44];
	ld.shared.f32 	%f100, [%r6+704];
	fma.rn.f32 	%f101, %f99, %f100, %f98;
	ld.shared.f32 	%f102, [%r3+48];
	ld.shared.f32 	%f103, [%r6+768];
	fma.rn.f32 	%f104, %f102, %f103, %f101;
	ld.shared.f32 	%f105, [%r3+52];
	ld.shared.f32 	%f106, [%r6+832];
	fma.rn.f32 	%f107, %f105, %f106, %f104;
	ld.shared.f32 	%f108, [%r3+56];
	ld.shared.f32 	%f109, [%r6+896];
	fma.rn.f32 	%f110, %f108, %f109, %f107;
	ld.shared.f32 	%f111, [%r3+60];
	ld.shared.f32 	%f112, [%r6+960];
	fma.rn.f32 	%f113, %f111, %f112, %f110;
	bar.sync 	0;
	ld.global.f32 	%f114, [%rd77];
	st.shared.f32 	[%r4], %f114;
	add.s64 	%rd43, %rd7, 32;
	mul.lo.s64 	%rd44, %rd21, %rd43;
	shl.b64 	%rd45, %rd44, 2;
	add.s64 	%rd46, %rd1, %rd45;
	add.s64 	%rd47, %rd46, %rd78;
	ld.global.f32 	%f115, [%rd47];
	st.shared.f32 	[%r5], %f115;
	bar.sync 	0;
	ld.shared.f32 	%f116, [%r3];
	ld.shared.f32 	%f117, [%r6];
	fma.rn.f32 	%f118, %f116, %f117, %f113;
	ld.shared.f32 	%f119, [%r3+4];
	ld.shared.f32 	%f120, [%r6+64];
	fma.rn.f32 	%f121, %f119, %f120, %f118;
	ld.shared.f32 	%f122, [%r3+8];
	ld.shared.f32 	%f123, [%r6+128];
	fma.rn.f32 	%f124, %f122, %f123, %f121;
	ld.shared.f32 	%f125, [%r3+12];
	ld.shared.f32 	%f126, [%r6+192];
	fma.rn.f32 	%f127, %f125, %f126, %f124;
	ld.shared.f32 	%f128, [%r3+16];
	ld.shared.f32 	%f129, [%r6+256];
	fma.rn.f32 	%f130, %f128, %f129, %f127;
	ld.shared.f32 	%f131, [%r3+20];
	ld.shared.f32 	%f132, [%r6+320];
	fma.rn.f32 	%f133, %f131, %f132, %f130;
	ld.shared.f32 	%f134, [%r3+24];
	ld.shared.f32 	%f135, [%r6+384];
	fma.rn.f32 	%f136, %f134, %f135, %f133;
	ld.shared.f32 	%f137, [%r3+28];
	ld.shared.f32 	%f138, [%r6+448];
	fma.rn.f32 	%f139, %f137, %f138, %f136;
	ld.shared.f32 	%f140, [%r3+32];
	ld.shared.f32 	%f141, [%r6+512];
	fma.rn.f32 	%f142, %f140, %f141, %f139;
	ld.shared.f32 	%f143, [%r3+36];
	ld.shared.f32 	%f144, [%r6+576];
	fma.rn.f32 	%f145, %f143, %f144, %f142;
	ld.shared.f32 	%f146, [%r3+40];
	ld.shared.f32 	%f147, [%r6+640];
	fma.rn.f32 	%f148, %f146, %f147, %f145;
	ld.shared.f32 	%f149, [%r3+44];
	ld.shared.f32 	%f150, [%r6+704];
	fma.rn.f32 	%f151, %f149, %f150, %f148;
	ld.shared.f32 	%f152, [%r3+48];
	ld.shared.f32 	%f153, [%r6+768];
	fma.rn.f32 	%f154, %f152, %f153, %f151;
	ld.shared.f32 	%f155, [%r3+52];
	ld.shared.f32 	%f156, [%r6+832];
	fma.rn.f32 	%f157, %f155, %f156, %f154;
	ld.shared.f32 	%f158, [%r3+56];
	ld.shared.f32 	%f159, [%r6+896];
	fma.rn.f32 	%f160, %f158, %f159, %f157;
	ld.shared.f32 	%f161, [%r3+60];
	ld.shared.f32 	%f162, [%r6+960];
	fma.rn.f32 	%f163, %f161, %f162, %f160;
	bar.sync 	0;
	ld.global.f32 	%f164, [%rd77+64];
	st.shared.f32 	[%r4], %f164;
	add.s64 	%rd48, %rd9, %rd78;
	ld.global.f32 	%f165, [%rd48];
	st.shared.f32 	[%r5], %f165;
	bar.sync 	0;
	ld.shared.f32 	%f166, [%r3];
	ld.shared.f32 	%f167, [%r6];
	fma.rn.f32 	%f168, %f166, %f167, %f163;
	ld.shared.f32 	%f169, [%r3+4];
	ld.shared.f32 	%f170, [%r6+64];
	fma.rn.f32 	%f171, %f169, %f170, %f168;
	ld.shared.f32 	%f172, [%r3+8];
	ld.shared.f32 	%f173, [%r6+128];
	fma.rn.f32 	%f174, %f172, %f173, %f171;
	ld.shared.f32 	%f175, [%r3+12];
	ld.shared.f32 	%f176, [%r6+192];
	fma.rn.f32 	%f177, %f175, %f176, %f174;
	ld.shared.f32 	%f178, [%r3+16];
	ld.shared.f32 	%f179, [%r6+256];
	fma.rn.f32 	%f180, %f178, %f179, %f177;
	ld.shared.f32 	%f181, [%r3+20];
	ld.shared.f32 	%f182, [%r6+320];
	fma.rn.f32 	%f183, %f181, %f182, %f180;
	ld.shared.f32 	%f184, [%r3+24];
	ld.shared.f32 	%f185, [%r6+384];
	fma.rn.f32 	%f186, %f184, %f185, %f183;
	ld.shared.f32 	%f187, [%r3+28];
	ld.shared.f32 	%f188, [%r6+448];
	fma.rn.f32 	%f189, %f187, %f188, %f186;
	ld.shared.f32 	%f190, [%r3+32];
	ld.shared.f32 	%f191, [%r6+512];
	fma.rn.f32 	%f192, %f190, %f191, %f189;
	ld.shared.f32 	%f193, [%r3+36];
	ld.shared.f32 	%f194, [%r6+576];
	fma.rn.f32 	%f195, %f193, %f194, %f192;
	ld.shared.f32 	%f196, [%r3+40];
	ld.shared.f32 	%f197, [%r6+640];
	fma.rn.f32 	%f198, %f196, %f197, %f195;
	ld.shared.f32 	%f199, [%r3+44];
	ld.shared.f32 	%f200, [%r6+704];
	fma.rn.f32 	%f201, %f199, %f200, %f198;
	ld.shared.f32 	%f202, [%r3+48];
	ld.shared.f32 	%f203, [%r6+768];
	fma.rn.f32 	%f204, %f202, %f203, %f201;
	ld.shared.f32 	%f205, [%r3+52];
	ld.shared.f32 	%f206, [%r6+832];
	fma.rn.f32 	%f207, %f205, %f206, %f204;
	ld.shared.f32 	%f208, [%r3+56];
	ld.shared.f32 	%f209, [%r6+896];
	fma.rn.f32 	%f210, %f208, %f209, %f207;
	ld.shared.f32 	%f211, [%r3+60];
	ld.shared.f32 	%f212, [%r6+960];
	fma.rn.f32 	%f367, %f211, %f212, %f210;
	bar.sync 	0;
	add.s64 	%rd79, %rd79, -4;
	shl.b64 	%rd49, %rd21, 8;
	add.s64 	%rd78, %rd78, %rd49;
	add.s64 	%rd77, %rd77, 256;
	setp.ne.s64 	%p4, %rd79, 0;
	@%p4 bra 	$L__BB2_4;
$L__BB2_5:
	and.b64  	%rd50, %rd5, 3;
	setp.eq.s64 	%p5, %rd50, 0;
	@%p5 bra 	$L__BB2_10;
	setp.eq.s64 	%p6, %rd50, 1;
	@%p6 bra 	$L__BB2_8;
	shl.b64 	%rd51, %rd81, 4;
	add.s64 	%rd52, %rd6, %rd51;
	shl.b64 	%rd53, %rd52, 2;
	add.s64 	%rd54, %rd2, %rd53;
	ld.global.f32 	%f214, [%rd54];
	st.shared.f32 	[%r4], %f214;
	add.s64 	%rd55, %rd51, %rd7;
	mad.lo.s64 	%rd56, %rd55, %rd21, %rd4;
	shl.b64 	%rd57, %rd56, 2;
	add.s64 	%rd58, %rd1, %rd57;
	ld.global.f32 	%f215, [%rd58];
	st.shared.f32 	[%r5], %f215;
	bar.sync 	0;
	ld.shared.f32 	%f216, [%r3];
	ld.shared.f32 	%f217, [%r6];
	fma.rn.f32 	%f218, %f216, %f217, %f367;
	ld.shared.f32 	%f219, [%r3+4];
	ld.shared.f32 	%f220, [%r6+64];
	fma.rn.f32 	%f221, %f219, %f220, %f218;
	ld.shared.f32 	%f222, [%r3+8];
	ld.shared.f32 	%f223, [%r6+128];
	fma.rn.f32 	%f224, %f222, %f223, %f221;
	ld.shared.f32 	%f225, [%r3+12];
	ld.shared.f32 	%f226, [%r6+192];
	fma.rn.f32 	%f227, %f225, %f226, %f224;
	ld.shared.f32 	%f228, [%r3+16];
	ld.shared.f32 	%f229, [%r6+256];
	fma.rn.f32 	%f230, %f228, %f229, %f227;
	ld.shared.f32 	%f231, [%r3+20];
	ld.shared.f32 	%f232, [%r6+320];
	fma.rn.f32 	%f233, %f231, %f232, %f230;
	ld.shared.f32 	%f234, [%r3+24];
	ld.shared.f32 	%f235, [%r6+384];
	fma.rn.f32 	%f236, %f234, %f235, %f233;
	ld.shared.f32 	%f237, [%r3+28];
	ld.shared.f32 	%f238, [%r6+448];
	fma.rn.f32 	%f239, %f237, %f238, %f236;
	ld.shared.f32 	%f240, [%r3+32];
	ld.shared.f32 	%f241, [%r6+512];
	fma.rn.f32 	%f242, %f240, %f241, %f239;
	ld.shared.f32 	%f243, [%r3+36];
	ld.shared.f32 	%f244, [%r6+576];
	fma.rn.f32 	%f245, %f243, %f244, %f242;
	ld.shared.f32 	%f246, [%r3+40];
	ld.shared.f32 	%f247, [%r6+640];
	fma.rn.f32 	%f248, %f246, %f247, %f245;
	ld.shared.f32 	%f249, [%r3+44];
	ld.shared.f32 	%f250, [%r6+704];
	fma.rn.f32 	%f251, %f249, %f250, %f248;
	ld.shared.f32 	%f252, [%r3+48];
	ld.shared.f32 	%f253, [%r6+768];
	fma.rn.f32 	%f254, %f252, %f253, %f251;
	ld.shared.f32 	%f255, [%r3+52];
	ld.shared.f32 	%f256, [%r6+832];
	fma.rn.f32 	%f257, %f255, %f256, %f254;
	ld.shared.f32 	%f258, [%r3+56];
	ld.shared.f32 	%f259, [%r6+896];
	fma.rn.f32 	%f260, %f258, %f259, %f257;
	ld.shared.f32 	%f261, [%r3+60];
	ld.shared.f32 	%f262, [%r6+960];
	fma.rn.f32 	%f263, %f261, %f262, %f260;
	bar.sync 	0;
	ld.global.f32 	%f264, [%rd54+64];
	st.shared.f32 	[%r4], %f264;
	add.s64 	%rd59, %rd55, 16;
	mad.lo.s64 	%rd60, %rd59, %rd21, %rd4;
	shl.b64 	%rd61, %rd60, 2;
	add.s64 	%rd62, %rd1, %rd61;
	ld.global.f32 	%f265, [%rd62];
	st.shared.f32 	[%r5], %f265;
	bar.sync 	0;
	ld.shared.f32 	%f266, [%r3];
	ld.shared.f32 	%f267, [%r6];
	fma.rn.f32 	%f268, %f266, %f267, %f263;
	ld.shared.f32 	%f269, [%r3+4];
	ld.shared.f32 	%f270, [%r6+64];
	fma.rn.f32 	%f271, %f269, %f270, %f268;
	ld.shared.f32 	%f272, [%r3+8];
	ld.shared.f32 	%f273, [%r6+128];
	fma.rn.f32 	%f274, %f272, %f273, %f271;
	ld.shared.f32 	%f275, [%r3+12];
	ld.shared.f32 	%f276, [%r6+192];
	fma.rn.f32 	%f277, %f275, %f276, %f274;
	ld.shared.f32 	%f278, [%r3+16];
	ld.shared.f32 	%f279, [%r6+256];
	fma.rn.f32 	%f280, %f278, %f279, %f277;
	ld.shared.f32 	%f281, [%r3+20];
	ld.shared.f32 	%f282, [%r6+320];
	fma.rn.f32 	%f283, %f281, %f282, %f280;
	ld.shared.f32 	%f284, [%r3+24];
	ld.shared.f32 	%f285, [%r6+384];
	fma.rn.f32 	%f286, %f284, %f285, %f283;
	ld.shared.f32 	%f287, [%r3+28];
	ld.shared.f32 	%f288, [%r6+448];
	fma.rn.f32 	%f289, %f287, %f288, %f286;
	ld.shared.f32 	%f290, [%r3+32];
	ld.shared.f32 	%f291, [%r6+512];
	fma.rn.f32 	%f292, %f290, %f291, %f289;
	ld.shared.f32 	%f293, [%r3+36];
	ld.shared.f32 	%f294, [%r6+576];
	fma.rn.f32 	%f295, %f293, %f294, %f292;
	ld.shared.f32 	%f296, [%r3+40];
	ld.shared.f32 	%f297, [%r6+640];
	fma.rn.f32 	%f298, %f296, %f297, %f295;
	ld.shared.f32 	%f299, [%r3+44];
	ld.shared.f32 	%f300, [%r6+704];
	fma.rn.f32 	%f301, %f299, %f300, %f298;
	ld.shared.f32 	%f302, [%r3+48];
	ld.shared.f32 	%f303, [%r6+768];
	fma.rn.f32 	%f304, %f302, %f303, %f301;
	ld.shared.f32 	%f305, [%r3+52];
	ld.shared.f32 	%f306, [%r6+832];
	fma.rn.f32 	%f307, %f305, %f306, %f304;
	ld.shared.f32 	%f308, [%r3+56];
	ld.shared.f32 	%f309, [%r6+896];
	fma.rn.f32 	%f310, %f308, %f309, %f307;
	ld.shared.f32 	%f311, [%r3+60];
	ld.shared.f32 	%f312, [%r6+960];
	fma.rn.f32 	%f367, %f311, %f312, %f310;
	bar.sync 	0;
	add.s64 	%rd81, %rd81, 2;
$L__BB2_8:
	and.b64  	%rd63, %rd21, 16;
	setp.eq.s64 	%p7, %rd63, 0;
	@%p7 bra 	$L__BB2_10;
	shl.b64 	%rd64, %rd81, 4;
	add.s64 	%rd65, %rd6, %rd64;
	shl.b64 	%rd66, %rd65, 2;
	add.s64 	%rd67, %rd2, %rd66;
	ld.global.f32 	%f313, [%rd67];
	st.shared.f32 	[%r4], %f313;
	add.s64 	%rd68, %rd64, %rd7;
	mad.lo.s64 	%rd69, %rd68, %rd21, %rd4;
	shl.b64 	%rd70, %rd69, 2;
	add.s64 	%rd71, %rd1, %rd70;
	ld.global.f32 	%f314, [%rd71];
	st.shared.f32 	[%r5], %f314;
	bar.sync 	0;
	ld.shared.f32 	%f315, [%r3];
	ld.shared.f32 	%f316, [%r6];
	fma.rn.f32 	%f317, %f315, %f316, %f367;
	ld.shared.f32 	%f318, [%r3+4];
	ld.shared.f32 	%f319, [%r6+64];
	fma.rn.f32 	%f320, %f318, %f319, %f317;
	ld.shared.f32 	%f321, [%r3+8];
	ld.shared.f32 	%f322, [%r6+128];
	fma.rn.f32 	%f323, %f321, %f322, %f320;
	ld.shared.f32 	%f324, [%r3+12];
	ld.shared.f32 	%f325, [%r6+192];
	fma.rn.f32 	%f326, %f324, %f325, %f323;
	ld.shared.f32 	%f327, [%r3+16];
	ld.shared.f32 	%f328, [%r6+256];
	fma.rn.f32 	%f329, %f327, %f328, %f326;
	ld.shared.f32 	%f330, [%r3+20];
	ld.shared.f32 	%f331, [%r6+320];
	fma.rn.f32 	%f332, %f330, %f331, %f329;
	ld.shared.f32 	%f333, [%r3+24];
	ld.shared.f32 	%f334, [%r6+384];
	fma.rn.f32 	%f335, %f333, %f334, %f332;
	ld.shared.f32 	%f336, [%r3+28];
	ld.shared.f32 	%f337, [%r6+448];
	fma.rn.f32 	%f338, %f336, %f337, %f335;
	ld.shared.f32 	%f339, [%r3+32];
	ld.shared.f32 	%f340, [%r6+512];
	fma.rn.f32 	%f341, %f339, %f340, %f338;
	ld.shared.f32 	%f342, [%r3+36];
	ld.shared.f32 	%f343, [%r6+576];
	fma.rn.f32 	%f344, %f342, %f343, %f341;
	ld.shared.f32 	%f345, [%r3+40];
	ld.shared.f32 	%f346, [%r6+640];
	fma.rn.f32 	%f347, %f345, %f346, %f344;
	ld.shared.f32 	%f348, [%r3+44];
	ld.shared.f32 	%f349, [%r6+704];
	fma.rn.f32 	%f350, %f348, %f349, %f347;
	ld.shared.f32 	%f351, [%r3+48];
	ld.shared.f32 	%f352, [%r6+768];
	fma.rn.f32 	%f353, %f351, %f352, %f350;
	ld.shared.f32 	%f354, [%r3+52];
	ld.shared.f32 	%f355, [%r6+832];
	fma.rn.f32 	%f356, %f354, %f355, %f353;
	ld.shared.f32 	%f357, [%r3+56];
	ld.shared.f32 	%f358, [%r6+896];
	fma.rn.f32 	%f359, %f357, %f358, %f356;
	ld.shared.f32 	%f360, [%r3+60];
	ld.shared.f32 	%f361, [%r6+960];
	fma.rn.f32 	%f367, %f360, %f361, %f359;
	bar.sync 	0;
$L__BB2_10:
	ld.param.u64 	%rd76, [_Z8mul_tilemPfS_S__param_3];
	mad.lo.s64 	%rd72, %rd21, %rd3, %rd4;
	cvta.to.global.u64 	%rd73, %rd76;
	shl.b64 	%rd74, %rd72, 2;
	add.s64 	%rd75, %rd73, %rd74;
	st.global.f32 	[%rd75], %f367;
$L__BB2_11:
	ret;

}
	// .globl	_ZN3cub18CUB_300001_SM_10006detail11EmptyKernelIvEEvv
.visible .entry _ZN3cub18CUB_300001_SM_10006detail11EmptyKernelIvEEvv()
{


	ret;

}


// ===== COMPILED SASS (sm_100) =====

	.target	sm_100

	.elftype	@"ET_EXEC"


//--------------------- .note.nv.tkinfo           --------------------------
	.section	.note.nv.tkinfo,"",@"SHT_NOTE"
	.sectionflags	@"SHF_NOTE_NV_TKINFO"
	.tkinfo
        /*0018*/ 	.word	0x00000002
        /*0030*/ 	.string	""
        /*0030*/ 	.string	"ptxas"
        /*0030*/ 	.string	"Cuda compilation tools, release 13.0, V13.0.88"
        /*0030*/ 	.string	"Build cuda_13.0.r13.0/compiler.36424714_0"
        /*0030*/ 	.string	"-arch sm_100 -m 64 "



//--------------------- .note.nv.cuinfo           --------------------------
	.section	.note.nv.cuinfo,"",@"SHT_NOTE"
	.sectionflags	@"SHF_NOTE_NV_CUINFO"
        /*0018*/ 	.short	0x0002
        /*001a*/ 	.short	0x0064
        /*001c*/ 	.short	0x0082
	.zero		2


//--------------------- .nv.info                  --------------------------
	.section	.nv.info,"",@"SHT_CUDA_INFO"
	.align	4


	//----- nvinfo : EIATTR_REGCOUNT
	.align		4
        /*0000*/ 	.byte	0x04, 0x2f
        /*0002*/ 	.short	(.L_44 - .L_43)
	.align		4
.L_43:
        /*0004*/ 	.word	index@(_Z3addmPfS_)
        /*0008*/ 	.word	0x0000000a


	//----- nvinfo : EIATTR_FRAME_SIZE
	.align		4
.L_44:
        /*000c*/ 	.byte	0x04, 0x11
        /*000e*/ 	.short	(.L_46 - .L_45)
	.align		4
.L_45:
        /*0010*/ 	.word	index@(_Z3addmPfS_)
        /*0014*/ 	.word	0x00000000


	//----- nvinfo : EIATTR_REGCOUNT
	.align		4
.L_46:
        /*0018*/ 	.byte	0x04, 0x2f
        /*001a*/ 	.short	(.L_48 - .L_47)
	.align		4
.L_47:
        /*001c*/ 	.word	index@(_Z3mulmPfS_S_)
        /*0020*/ 	.word	0x00000020


	//----- nvinfo : EIATTR_FRAME_SIZE
	.align		4
.L_48:
        /*0024*/ 	.byte	0x04, 0x11
        /*0026*/ 	.short	(.L_50 - .L_49)
	.align		4
.L_49:
        /*0028*/ 	.word	index@(_Z3mulmPfS_S_)
        /*002c*/ 	.word	0x00000000


	//----- nvinfo : EIATTR_REGCOUNT
	.align		4
.L_50:
        /*0030*/ 	.byte	0x04, 0x2f
        /*0032*/ 	.short	(.L_52 - .L_51)
	.align		4
.L_51:
        /*0034*/ 	.word	index@(_Z8mul_tilemPfS_S_)
        /*0038*/ 	.word	0x00000020


	//----- nvinfo : EIATTR_FRAME_SIZE
	.align		4
.L_52:
        /*003c*/ 	.byte	0x04, 0x11
        /*003e*/ 	.short	(.L_54 - .L_53)
	.align		4
.L_53:
        /*0040*/ 	.word	index@(_Z8mul_tilemPfS_S_)
        /*0044*/ 	.word	0x00000000


	//----- nvinfo : EIATTR_REGCOUNT
	.align		4
.L_54:
        /*0048*/ 	.byte	0x04, 0x2f
        /*004a*/ 	.short	(.L_56 - .L_55)
	.align		4
.L_55:
        /*004c*/ 	.word	index@(_ZN3cub18CUB_300001_SM_10006detail11EmptyKernelIvEEvv)
        /*0050*/ 	.word	0x00000004


	//----- nvinfo : EIATTR_FRAME_SIZE
	.align		4
.L_56:
        /*0054*/ 	.byte	0x04, 0x11
        /*0056*/ 	.short	(.L_58 - .L_57)
	.align		4
.L_57:
        /*0058*/ 	.word	index@(_ZN3cub18CUB_300001_SM_10006detail11EmptyKernelIvEEvv)
        /*005c*/ 	.word	0x00000000


	//----- nvinfo : EIATTR_MIN_STACK_SIZE
	.align		4
.L_58:
        /*0060*/ 	.byte	0x04, 0x12
        /*0062*/ 	.short	(.L_60 - .L_59)
	.align		4
.L_59:
        /*0064*/ 	.word	index@(_ZN3cub18CUB_300001_SM_10006detail11EmptyKernelIvEEvv)
        /*0068*/ 	.word	0x00000000


	//----- nvinfo : EIATTR_MIN_STACK_SIZE
	.align		4
.L_60:
        /*006c*/ 	.byte	0x04, 0x12
        /*006e*/ 	.short	(.L_62 - .L_61)
	.align		4
.L_61:
        /*0070*/ 	.word	index@(_Z8mul_tilemPfS_S_)
        /*0074*/ 	.word	0x00000000


	//----- nvinfo : EIATTR_MIN_STACK_SIZE
	.align		4
.L_62:
        /*0078*/ 	.byte	0x04, 0x12
        /*007a*/ 	.short	(.L_64 - .L_63)
	.align		4
.L_63:
        /*007c*/ 	.word	index@(_Z3mulmPfS_S_)
        /*0080*/ 	.word	0x00000000


	//----- nvinfo : EIATTR_MIN_STACK_SIZE
	.align		4
.L_64:
        /*0084*/ 	.byte	0x04, 0x12
        /*0086*/ 	.short	(.L_66 - .L_65)
	.align		4
.L_65:
        /*0088*/ 	.word	index@(_Z3addmPfS_)
        /*008c*/ 	.word	0x00000000
.L_66:


//--------------------- .nv.compat                --------------------------
	.section	.nv.compat,"",@"SHT_CUDA_COMPAT_INFO"
	.align	4
        /*0000*/ 	.byte	0x02, 0x09, 0x00, 0x00, 0x02, 0x02, 0x01, 0x00, 0x02, 0x05, 0x05, 0x00, 0x03, 0x07, 0x01, 0x01
        /*0010*/ 	.byte	0x02, 0x03, 0x00, 0x00, 0x02, 0x06, 0x01, 0x00, 0x04, 0x0b, 0x08, 0x00, 0x09, 0x00, 0x00, 0x00
        /*0020*/ 	.byte	0x00, 0x00, 0x00, 0x00


//--------------------- .nv.info._ZN3cub18CUB_300001_SM_10006detail11EmptyKernelIvEEvv --------------------------
	.section	.nv.info._ZN3cub18CUB_300001_SM_10006detail11EmptyKernelIvEEvv,"",@"SHT_CUDA_INFO"
	.sectionflags	@""
	.align	4


	//----- nvinfo : EIATTR_CUDA_API_VERSION
	.align		4
        /*0000*/ 	.byte	0x04, 0x37
        /*0002*/ 	.short	(.L_68 - .L_67)
.L_67:
        /*0004*/ 	.word	0x00000082


	//----- nvinfo : EIATTR_SPARSE_MMA_MASK
	.align		4
.L_68:
        /*0008*/ 	.byte	0x03, 0x50
        /*000a*/ 	.short	0x0000


	//----- nvinfo : EIATTR_MAXREG_COUNT
	.align		4
        /*000c*/ 	.byte	0x03, 0x1b
        /*000e*/ 	.short	0x00ff


	//----- nvinfo : EIATTR_MERCURY_ISA_VERSION
	.align		4
        /*0010*/ 	.byte	0x03, 0x5f
        /*0012*/ 	.short	0x0101


	//----- nvinfo : EIATTR_VRC_CTA_INIT_COUNT
	.align		4
        /*0014*/ 	.byte	0x02, 0x4a
	.zero		1
	.zero		1


	//----- nvinfo : EIATTR_EXIT_INSTR_OFFSETS
	.align		4
        /*0018*/ 	.byte	0x04, 0x1c
        /*001a*/ 	.short	(.L_70 - .L_69)


	//   ....[0]....
.L_69:
        /*001c*/ 	.word	0x00000010


	//----- nvinfo : EIATTR_SW_WAR
	.align		4
.L_70:
        /*0020*/ 	.byte	0x04, 0x36
        /*0022*/ 	.short	(.L_72 - .L_71)
.L_71:
        /*0024*/ 	.word	0x00000008
.L_72:


//--------------------- .nv.info._Z8mul_tilemPfS_S_ --------------------------
	.section	.nv.info._Z8mul_tilemPfS_S_,"",@"SHT_CUDA_INFO"
	.sectionflags	@""
	.align	4


	//----- nvinfo : EIATTR_CUDA_API_VERSION
	.align		4
        /*0000*/ 	.byte	0x04, 0x37
        /*0002*/ 	.short	(.L_74 - .L_73)
.L_73:
        /*0004*/ 	.word	0x00000082


	//----- nvinfo : EIATTR_KPARAM_INFO
	.align		4
.L_74:
        /*0008*/ 	.byte	0x04, 0x17
        /*000a*/ 	.short	(.L_76 - .L_75)
.L_75:
        /*000c*/ 	.word	0x00000000
        /*0010*/ 	.short	0x0003
        /*0012*/ 	.short	0x0018
        /*0014*/ 	.byte	0x00, 0xf5, 0x21, 0x00


	//----- nvinfo : EIATTR_KPARAM_INFO
	.align		4
.L_76:
        /*0018*/ 	.byte	0x04, 0x17
        /*001a*/ 	.short	(.L_78 - .L_77)
.L_77:
        /*001c*/ 	.word	0x00000000
        /*0020*/ 	.short	0x0002
        /*0022*/ 	.short	0x0010
        /*0024*/ 	.byte	0x00, 0xf5, 0x21, 0x00


	//----- nvinfo : EIATTR_KPARAM_INFO
	.align		4
.L_78:
        /*0028*/ 	.byte	0x04, 0x17
        /*002a*/ 	.short	(.L_80 - .L_79)
.L_79:
        /*002c*/ 	.word	0x00000000
        /*0030*/ 	.short	0x0001
        /*0032*/ 	.short	0x0008
        /*0034*/ 	.byte	0x00, 0xf5, 0x21, 0x00


	//----- nvinfo : EIATTR_KPARAM_INFO
	.align		4
.L_80:
        /*0038*/ 	.byte	0x04, 0x17
        /*003a*/ 	.short	(.L_82 - .L_81)
.L_81:
        /*003c*/ 	.word	0x00000000
        /*0040*/ 	.short	0x0000
        /*0042*/ 	.short	0x0000
        /*0044*/ 	.byte	0x00, 0xf0, 0x21, 0x00


	//----- nvinfo : EIATTR_SPARSE_MMA_MASK
	.align		4
.L_82:
        /*0048*/ 	.byte	0x03, 0x50
        /*004a*/ 	.short	0x0000


	//----- nvinfo : EIATTR_MAXREG_COUNT
	.align		4
        /*004c*/ 	.byte	0x03, 0x1b
        /*004e*/ 	.short	0x00ff


	//----- nvinfo : EIATTR_NUM_BARRIERS
	.align		4
        /*0050*/ 	.byte	0x02, 0x4c
        /*0052*/ 	.byte	0x01
	.zero		1


	//----- nvinfo : EIATTR_MERCURY_ISA_VERSION
	.align		4
        /*0054*/ 	.byte	0x03, 0x5f
        /*0056*/ 	.short	0x0101


	//----- nvinfo : EIATTR_VRC_CTA_INIT_COUNT
	.align		4
        /*0058*/ 	.byte	0x02, 0x4a
	.zero		1
	.zero		1


	//----- nvinfo : EIATTR_EXIT_INSTR_OFFSETS
	.align		4
        /*005c*/ 	.byte	0x04, 0x1c
        /*005e*/ 	.short	(.L_84 - .L_83)


	//   ....[0]....
.L_83:
        /*0060*/ 	.word	0x00000110


	//   ....[1]....
        /*0064*/ 	.word	0x00001d40


	//----- nvinfo : EIATTR_CBANK_PARAM_SIZE
	.align		4
.L_84:
        /*0068*/ 	.byte	0x03, 0x19
        /*006a*/ 	.short	0x0020


	//----- nvinfo : EIATTR_PARAM_CBANK
	.align		4
        /*006c*/ 	.byte	0x04, 0x0a
        /*006e*/ 	.short	(.L_86 - .L_85)
	.align		4
.L_85:
        /*0070*/ 	.word	index@(.nv.constant0._Z8mul_tilemPfS_S_)
        /*0074*/ 	.short	0x0380
        /*0076*/ 	.short	0x0020


	//----- nvinfo : EIATTR_SW_WAR
	.align		4
.L_86:
        /*0078*/ 	.byte	0x04, 0x36
        /*007a*/ 	.short	(.L_88 - .L_87)
.L_87:
        /*007c*/ 	.word	0x00000008
.L_88:


//--------------------- .nv.info._Z3mulmPfS_S_    --------------------------
	.section	.nv.info._Z3mulmPfS_S_,"",@"SHT_CUDA_INFO"
	.sectionflags	@""
	.align	4


	//----- nvinfo : EIATTR_CUDA_API_VERSION
	.align		4
        /*0000*/ 	.byte	0x04, 0x37
        /*0002*/ 	.short	(.L_90 - .L_89)
.L_89:
        /*0004*/ 	.word	0x00000082


	//----- nvinfo : EIATTR_KPARAM_INFO
	.align		4
.L_90:
        /*0008*/ 	.byte	0x04, 0x17
        /*000a*/ 	.short	(.L_92 - .L_91)
.L_91:
        /*000c*/ 	.word	0x00000000
        /*0010*/ 	.short	0x0003
        /*0012*/ 	.short	0x0018
        /*0014*/ 	.byte	0x00, 0xf5, 0x21, 0x00


	//----- nvinfo : EIATTR_KPARAM_INFO
	.align		4
.L_92:
        /*0018*/ 	.byte	0x04, 0x17
        /*001a*/ 	.short	(.L_94 - .L_93)
.L_93:
        /*001c*/ 	.word	0x00000000
        /*0020*/ 	.short	0x0002
        /*0022*/ 	.short	0x0010
        /*0024*/ 	.byte	0x00, 0xf5, 0x21, 0x00


	//----- nvinfo : EIATTR_KPARAM_INFO
	.align		4
.L_94:
        /*0028*/ 	.byte	0x04, 0x17
        /*002a*/ 	.short	(.L_96 - .L_95)
.L_95:
        /*002c*/ 	.word	0x00000000
        /*0030*/ 	.short	0x0001
        /*0032*/ 	.short	0x0008
        /*0034*/ 	.byte	0x00, 0xf5, 0x21, 0x00


	//----- nvinfo : EIATTR_KPARAM_INFO
	.align		4
.L_96:
        /*0038*/ 	.byte	0x04, 0x17
        /*003a*/ 	.short	(.L_98 - .L_97)
.L_97:
        /*003c*/ 	.word	0x00000000
        /*0040*/ 	.short	0x0000
        /*0042*/ 	.short	0x0000
        /*0044*/ 	.byte	0x00, 0xf0, 0x21, 0x00


	//----- nvinfo : EIATTR_SPARSE_MMA_MASK
	.align		4
.L_98:
        /*0048*/ 	.byte	0x03, 0x50
        /*004a*/ 	.short	0x0000


	//----- nvinfo : EIATTR_MAXREG_COUNT
	.align		4
        /*004c*/ 	.byte	0x03, 0x1b
        /*004e*/ 	.short	0x00ff


	//----- nvinfo : EIATTR_MERCURY_ISA_VERSION
	.align		4
        /*0050*/ 	.byte	0x03, 0x5f
        /*0052*/ 	.short	0x0101


	//----- nvinfo : EIATTR_VRC_CTA_INIT_COUNT
	.align		4
        /*0054*/ 	.byte	0x02, 0x4a
	.zero		1
	.zero		1


	//----- nvinfo : EIATTR_EXIT_INSTR_OFFSETS
	.align		4
        /*0058*/ 	.byte	0x04, 0x1c
        /*005a*/ 	.short	(.L_100 - .L_99)


	//   ....[0]....
.L_99:
        /*005c*/ 	.word	0x00000110


	//   ....[1]....
        /*0060*/ 	.word	0x00000c30


	//----- nvinfo : EIATTR_CBANK_PARAM_SIZE
	.align		4
.L_100:
        /*0064*/ 	.byte	0x03, 0x19
        /*0066*/ 	.short	0x0020


	//----- nvinfo : EIATTR_PARAM_CBANK
	.align		4
        /*0068*/ 	.byte	0x04, 0x0a
        /*006a*/ 	.short	(.L_102 - .L_101)
	.align		4
.L_101:
        /*006c*/ 	.word	index@(.nv.constant0._Z3mulmPfS_S_)
        /*0070*/ 	.short	0x0380
        /*0072*/ 	.short	0x0020


	//----- nvinfo : EIATTR_SW_WAR
	.align		4
.L_102:
        /*0074*/ 	.byte	0x04, 0x36
        /*0076*/ 	.short	(.L_104 - .L_103)
.L_103:
        /*0078*/ 	.word	0x00000008
.L_104:


//--------------------- .nv.info._Z3addmPfS_      --------------------------
	.section	.nv.info._Z3addmPfS_,"",@"SHT_CUDA_INFO"
	.sectionflags	@""
	.align	4


	//----- nvinfo : EIATTR_CUDA_API_VERSION
	.align		4
        /*0000*/ 	.byte	0x04, 0x37
        /*0002*/ 	.short	(.L_106 - .L_105)
.L_105:
        /*0004*/ 	.word	0x00000082


	//----- nvinfo : EIATTR_KPARAM_INFO
	.align		4
.L_106:
        /*0008*/ 	.byte	0x04, 0x17
        /*000a*/ 	.short	(.L_108 - .L_107)
.L_107:
        /*000c*/ 	.word	0x00000000
        /*0010*/ 	.short	0x0002
        /*0012*/ 	.short	0x0010
        /*0014*/ 	.byte	0x00, 0xf5, 0x21, 0x00


	//----- nvinfo : EIATTR_KPARAM_INFO
	.align		4
.L_108:
        /*0018*/ 	.byte	0x04, 0x17
        /*001a*/ 	.short	(.L_110 - .L_109)
.L_109:
        /*001c*/ 	.word	0x00000000
        /*0020*/ 	.short	0x0001
        /*0022*/ 	.short	0x0008
        /*0024*/ 	.byte	0x00, 0xf5, 0x21, 0x00


	//----- nvinfo : EIATTR_KPARAM_INFO
	.align		4
.L_110:
        /*0028*/ 	.byte	0x04, 0x17
        /*002a*/ 	.short	(.L_112 - .L_111)
.L_111:
        /*002c*/ 	.word	0x00000000
        /*0030*/ 	.short	0x0000
        /*0032*/ 	.short	0x0000
        /*0034*/ 	.byte	0x00, 0xf0, 0x21, 0x00


	//----- nvinfo : EIATTR_SPARSE_MMA_MASK
	.align		4
.L_112:
        /*0038*/ 	.byte	0x03, 0x50
        /*003a*/ 	.short	0x0000


	//----- nvinfo : EIATTR_MAXREG_COUNT
	.align		4
        /*003c*/ 	.byte	0x03, 0x1b
        /*003e*/ 	.short	0x00ff


	//----- nvinfo : EIATTR_MERCURY_ISA_VERSION
	.align		4
        /*0040*/ 	.byte	0x03, 0x5f
        /*0042*/ 	.short	0x0101


	//----- nvinfo : EIATTR_VRC_CTA_INIT_COUNT
	.align		4
        /*0044*/ 	.byte	0x02, 0x4a
	.zero		1
	.zero		1


	//----- nvinfo : EIATTR_EXIT_INSTR_OFFSETS
	.align		4
        /*0048*/ 	.byte	0x04, 0x1c
        /*004a*/ 	.short	(.L_114 - .L_113)


	//   ....[0]....
.L_113:
        /*004c*/ 	.word	0x00000110


	//   ....[1]....
        /*0050*/ 	.word	0x00000210


	//----- nvinfo : EIATTR_CBANK_PARAM_SIZE
	.align		4
.L_114:
        /*0054*/ 	.byte	0x03, 0x19
        /*0056*/ 	.short	0x0018


	//----- nvinfo : EIATTR_PARAM_CBANK
	.align		4
        /*0058*/ 	.byte	0x04, 0x0a
        /*005a*/ 	.short	(.L_116 - .L_115)
	.align		4
.L_115:
        /*005c*/ 	.word	index@(.nv.constant0._Z3addmPfS_)
        /*0060*/ 	.short	0x0380
        /*0062*/ 	.short	0x0018


	//----- nvinfo : EIATTR_SW_WAR
	.align		4
.L_116:
        /*0064*/ 	.byte	0x04, 0x36
        /*0066*/ 	.short	(.L_118 - .L_117)
.L_117:
        /*0068*/ 	.word	0x00000008
.L_118:


//--------------------- .nv.callgraph             --------------------------
	.section	.nv.callgraph,"",@"SHT_CUDA_CALLGRAPH"
	.align	4
	.sectionentsize	8
	.align		4
        /*0000*/ 	.word	0x00000000
	.align		4
        /*0004*/ 	.word	0xffffffff
	.align		4
        /*0008*/ 	.word	0x00000000
	.align		4
        /*000c*/ 	.word	0xfffffffe
	.align		4
        /*0010*/ 	.word	0x00000000
	.align		4
        /*0014*/ 	.word	0xfffffffd
	.align		4
        /*0018*/ 	.word	0x00000000
	.align		4
        /*001c*/ 	.word	0xfffffffc


//--------------------- .nv.constant4             --------------------------
	.section	.nv.constant4,"a",@progbits
	.align	8
	.align		8
.nv.constant4:
        /*0000*/ 	.dword	_ZN34_INTERNAL_564fed3a_4_k_cu_4521be394cuda3std3__45__cpo5beginE
	.align		8
        /*0008*/ 	.dword	_ZN34_INTERNAL_564fed3a_4_k_cu_4521be394cuda3std3__45__cpo3endE
	.align		8
        /*0010*/ 	.dword	_ZN34_INTERNAL_564fed3a_4_k_cu_4521be394cuda3std3__45__cpo6cbeginE
	.align		8
        /*0018*/ 	.dword	_ZN34_INTERNAL_564fed3a_4_k_cu_4521be394cuda3std3__45__cpo4cendE
	.align		8
        /*0020*/ 	.dword	_ZN34_INTERNAL_564fed3a_4_k_cu_4521be394cuda3std3__45__cpo6rbeginE
	.align		8
        /*0028*/ 	.dword	_ZN34_INTERNAL_564fed3a_4_k_cu_4521be394cuda3std3__45__cpo4rendE
	.align		8
        /*0030*/ 	.dword	_ZN34_INTERNAL_564fed3a_4_k_cu_4521be394cuda3std3__45__cpo7crbeginE
	.align		8
        /*0038*/ 	.dword	_ZN34_INTERNAL_564fed3a_4_k_cu_4521be394cuda3std3__45__cpo5crendE
	.align		8
        /*0040*/ 	.dword	_ZN34_INTERNAL_564fed3a_4_k_cu_4521be394cuda3std3__436_GLOBAL__N__564fed3a_4_k_cu_4521be396ignoreE
	.align		8
        /*0048*/ 	.dword	_ZN34_INTERNAL_564fed3a_4_k_cu_4521be394cuda3std3__419piecewise_constructE
	.align		8
        /*0050*/ 	.dword	_ZN34_INTERNAL_564fed3a_4_k_cu_4521be394cuda3std3__48in_placeE
	.align		8
        /*0058*/ 	.dword	_ZN34_INTERNAL_564fed3a_4_k_cu_4521be394cuda3std3__420unreachable_sentinelE
	.align		8
        /*0060*/ 	.dword	_ZN34_INTERNAL_564fed3a_4_k_cu_4521be394cuda3std3__47nulloptE
	.align		8
        /*0068*/ 	.dword	_ZN34_INTERNAL_564fed3a_4_k_cu_4521be394cuda3std3__48unexpectE
	.align		8
        /*0070*/ 	.dword	_ZN34_INTERNAL_564fed3a_4_k_cu_4521be394cuda3std6ranges3__45__cpo4swapE
	.align		8
        /*0078*/ 	.dword	_ZN34_INTERNAL_564fed3a_4_k_cu_4521be394cuda3std6ranges3__45__cpo9iter_moveE
	.align		8
        /*0080*/ 	.dword	_ZN34_INTERNAL_564fed3a_4_k_cu_4521be394cuda3std6ranges3__45__cpo5beginE
	.align		8
        /*0088*/ 	.dword	_ZN34_INTERNAL_564fed3a_4_k_cu_4521be394cuda3std6ranges3__45__cpo3endE
	.align		8
        /*0090*/ 	.dword	_ZN34_INTERNAL_564fed3a_4_k_cu_4521be394cuda3std6ranges3__45__cpo6cbeginE
	.align		8
        /*0098*/ 	.dword	_ZN34_INTERNAL_564fed3a_4_k_cu_4521be394cuda3std6ranges3__45__cpo4cendE
	.align		8
        /*00a0*/ 	.dword	_ZN34_INTERNAL_564fed3a_4_k_cu_4521be394cuda3std6ranges3__45__cpo7advanceE
	.align		8
        /*00a8*/ 	.dword	_ZN34_INTERNAL_564fed3a_4_k_cu_4521be394cuda3std6ranges3__45__cpo9iter_swapE
	.align		8
        /*00b0*/ 	.dword	_ZN34_INTERNAL_564fed3a_4_k_cu_4521be394cuda3std6ranges3__45__cpo4nextE
	.align		8
        /*00b8*/ 	.dword	_ZN34_INTERNAL_564fed3a_4_k_cu_4521be394cuda3std6ranges3__45__cpo4prevE
	.align		8
        /*00c0*/ 	.dword	_ZN34_INTERNAL_564fed3a_4_k_cu_4521be394cuda3std6ranges3__45__cpo4dataE
	.align		8
        /*00c8*/ 	.dword	_ZN34_INTERNAL_564fed3a_4_k_cu_4521be394cuda3std6ranges3__45__cpo5cdataE
	.align		8
        /*00d0*/ 	.dword	_ZN34_INTERNAL_564fed3a_4_k_cu_4521be394cuda3std6ranges3__45__cpo4sizeE
	.align		8
        /*00d8*/ 	.dword	_ZN34_INTERNAL_564fed3a_4_k_cu_4521be394cuda3std6ranges3__45__cpo5ssizeE
	.align		8
        /*00e0*/ 	.dword	_ZN34_INTERNAL_564fed3a_4_k_cu_4521be394cuda3std6ranges3__45__cpo8distanceE
	.align		8
        /*00e8*/ 	.dword	_ZN34_INTERNAL_564fed3a_4_k_cu_4521be396thrust24THRUST_300001_SM_1000_NS8cuda_cub3parE
	.align		8
        /*00f0*/ 	.dword	_ZN34_INTERNAL_564fed3a_4_k_cu_4521be396thrust24THRUST_300001_SM_1000_NS8cuda_cub10par_nosyncE
	.align		8
        /*00f8*/ 	.dword	_ZN34_INTERNAL_564fed3a_4_k_cu_4521be396thrust24THRUST_300001_SM_1000_NS6system6detail10sequential3seqE
	.align		8
        /*0100*/ 	.dword	_ZN34_INTERNAL_564fed3a_4_k_cu_4521be396thrust24THRUST_300001_SM_1000_NS12placeholders2_1E
	.align		8
        /*0108*/ 	.dword	_ZN34_INTERNAL_564fed3a_4_k_cu_4521be396thrust24THRUST_300001_SM_1000_NS12placeholders2_2E
	.align		8
        /*0110*/ 	.dword	_ZN34_INTERNAL_564fed3a_4_k_cu_4521be396thrust24THRUST_300001_SM_1000_NS12placeholders2_3E
	.align		8
        /*0118*/ 	.dword	_ZN34_INTERNAL_564fed3a_4_k_cu_4521be396thrust24THRUST_300001_SM_1000_NS12placeholders2_4E
	.align		8
        /*0120*/ 	.dword	_ZN34_INTERNAL_564fed3a_4_k_cu_4521be396thrust24THRUST_300001_SM_1000_NS12placeholders2_5E
	.align		8
        /*0128*/ 	.dword	_ZN34_INTERNAL_564fed3a_4_k_cu_4521be396thrust24THRUST_300001_SM_1000_NS12placeholders2_6E
	.align		8
        /*0130*/ 	.dword	_ZN34_INTERNAL_564fed3a_4_k_cu_4521be396thrust24THRUST_300001_SM_1000_NS12placeholders2_7E
	.align		8
        /*0138*/ 	.dword	_ZN34_INTERNAL_564fed3a_4_k_cu_4521be396thrust24THRUST_300001_SM_1000_NS12placeholders2_8E
	.align		8
        /*0140*/ 	.dword	_ZN34_INTERNAL_564fed3a_4_k_cu_4521be396thrust24THRUST_300001_SM_1000_NS12placeholders2_9E
	.align		8
        /*0148*/ 	.dword	_ZN34_INTERNAL_564fed3a_4_k_cu_4521be396thrust24THRUST_300001_SM_1000_NS12placeholders3_10E
	.align		8
        /*0150*/ 	.dword	_ZN34_INTERNAL_564fed3a_4_k_cu_4521be396thrust24THRUST_300001_SM_1000_NS3seqE


//--------------------- .text._ZN3cub18CUB_300001_SM_10006detail11EmptyKernelIvEEvv --------------------------
	.section	.text._ZN3cub18CUB_300001_SM_10006detail11EmptyKernelIvEEvv,"ax",@progbits
	.align	128
        .global         _ZN3cub18CUB_300001_SM_10006detail11EmptyKernelIvEEvv
        .type           _ZN3cub18CUB_300001_SM_10006detail11EmptyKernelIvEEvv,@function
        .size           _ZN3cub18CUB_300001_SM_10006detail11EmptyKernelIvEEvv,(.L_x_13 - _ZN3cub18CUB_300001_SM_10006detail11EmptyKernelIvEEvv)
        .other          _ZN3cub18CUB_300001_SM_10006detail11EmptyKernelIvEEvv,@"STO_CUDA_ENTRY STV_DEFAULT"
_ZN3cub18CUB_300001_SM_10006detail11EmptyKernelIvEEvv:
.text._ZN3cub18CUB_300001_SM_10006detail11EmptyKernelIvEEvv:
[----:B------:R-:W-:Y:S01]  /*0000*/  LDC R1, c[0x0][0x37c] ;  /* 0x0000df00ff017b82 */ /* 0x000fe20000000800 */
[----:B------:R-:W-:Y:S05]  /*0010*/  EXIT ;  /* 0x000000000000794d */ /* 0x000fea0003800000 */
.L_x_0:
[----:B------:R-:W-:-:S00]  /*0020*/  BRA `(.L_x_0) ;  /* 0xfffffffc00fc7947 */ /* 0x000fc0000383ffff */
[----:B------:R-:W-:-:S00]  /*0030*/  NOP ;  /* 0x0000000000007918 */ /* 0x000fc00000000000 */
        /* <DEDUP_REMOVED lines=12> */
.L_x_13:


//--------------------- .text._Z8mul_tilemPfS_S_  --------------------------
	.section	.text._Z8mul_tilemPfS_S_,"ax",@progbits
	.align	128
        .global         _Z8mul_tilemPfS_S_
        .type           _Z8mul_tilemPfS_S_,@function
        .size           _Z8mul_tilemPfS_S_,(.L_x_14 - _Z8mul_tilemPfS_S_)
        .other          _Z8mul_tilemPfS_S_,@"STO_CUDA_ENTRY STV_DEFAULT"
_Z8mul_tilemPfS_S_:
.text._Z8mul_tilemPfS_S_:
[----:B------:R-:W-:Y:S01]  /*0000*/  LDC R1, c[0x0][0x37c] ;  /* 0x0000df00ff017b82 */ /* 0x000fe20000000800 */
[----:B------:R-:W0:Y:S07]  /*0010*/  S2R R9, SR_TID.Y ;  /* 0x0000000000097919 */ /* 0x000e2e0000002200 */
[----:B------:R-:W0:Y:S01]  /*0020*/  LDC R0, c[0x0][0x364] ;  /* 0x0000d900ff007b82 */ /* 0x000e220000000800 */
[----:B------:R-:W1:Y:S01]  /*0030*/  LDCU.64 UR16, c[0x0][0x380] ;  /* 0x00007000ff1077ac */ /* 0x000e620008000a00 */
[----:B------:R-:W2:Y:S06]  /*0040*/  S2R R6, SR_TID.X ;  /* 0x0000000000067919 */ /* 0x000eac0000002100 */
[----:B------:R-:W0:Y:S08]  /*0050*/  S2UR UR4, SR_CTAID.Y ;  /* 0x00000000000479c3 */ /* 0x000e300000002600 */
[----:B------:R-:W2:Y:S08]  /*0060*/  S2UR UR5, SR_CTAID.X ;  /* 0x00000000000579c3 */ /* 0x000eb00000002500 */
[----:B------:R-:W2:Y:S01]  /*0070*/  LDC R25, c[0x0][0x360] ;  /* 0x0000d800ff197b82 */ /* 0x000ea20000000800 */
[----:B0-----:R-:W-:-:S02]  /*0080*/  IMAD R5, R0, UR4, R9 ;  /* 0x0000000400057c24 */ /* 0x001fc4000f8e0209 */
[----:B--2---:R-:W-:-:S05]  /*0090*/  IMAD R24, R25, UR5, R6 ;  /* 0x0000000519187c24 */ /* 0x004fca000f8e0206 */
[----:B------:R-:W-:Y:S02]  /*00a0*/  ISETP.GT.U32.AND P0, PT, R5, R24, PT ;  /* 0x000000180500720c */ /* 0x000fe40003f04070 */
[----:B------:R-:W-:-:S04]  /*00b0*/  SHF.R.S32.HI R17, RZ, 0x1f, R24 ;  /* 0x0000001fff117819 */ /* 0x000fc80000011418 */
[----:B------:R-:W-:-:S04]  /*00c0*/  ISETP.GT.U32.AND.EX P0, PT, RZ, R17, PT, P0 ;  /* 0x00000011ff00720c */ /* 0x000fc80003f04100 */
[----:B------:R-:W-:Y:S02]  /*00d0*/  SEL R0, R5, R24, P0 ;  /* 0x0000001805007207 */ /* 0x000fe40000000000 */
[----:B------:R-:W-:Y:S02]  /*00e0*/  SEL R2, R17, RZ, !P0 ;  /* 0x000000ff11027207 */ /* 0x000fe40004000000 */
[----:B-1----:R-:W-:-:S04]  /*00f0*/  ISETP.GT.U32.AND P0, PT, R0, UR16, PT ;  /* 0x0000001000007c0c */ /* 0x002fc8000bf04070 */
[----:B------:R-:W-:-:S13]  /*0100*/  ISETP.GT.U32.AND.EX P0, PT, R2, UR17, PT, P0 ;  /* 0x0000001102007c0c */ /* 0x000fda000bf04100 */
[----:B------:R-:W-:Y:S05]  /*0110*/  @P0 EXIT ;  /* 0x000000000000094d */ /* 0x000fea0003800000 */
[----:B------:R-:W-:Y:S01]  /*0120*/  UISETP.GE.U32.AND UP0, UPT, UR16, 0x10, UPT ;  /* 0x000000101000788c */ /* 0x000fe2000bf06070 */
[----:B------:R-:W-:Y:S01]  /*0130*/  HFMA2 R29, -RZ, RZ, 0, 0 ;  /* 0x00000000ff1d7431 */ /* 0x000fe200000001ff */
[----:B------:R-:W0:Y:S02]  /*0140*/  LDCU.64 UR12, c[0x0][0x358] ;  /* 0x00006b00ff0c77ac */ /* 0x000e240008000a00 */
[----:B------:R-:W-:-:S09]  /*0150*/  UISETP.GE.U32.AND.EX UP0, UPT, UR17, URZ, UPT, UP0 ;  /* 0x000000ff1100728c */ /* 0x000fd2000bf06100 */
[----:B------:R-:W-:Y:S05]  /*0160*/  BRA.U !UP0, `(.L_x_1) ;  /* 0x0000001908d87547 */ /* 0x000fea000b800000 */
[----:B------:R-:W1:Y:S01]  /*0170*/  S2UR UR7, SR_CgaCtaId ;  /* 0x00000000000779c3 */ /* 0x000e620000008800 */
[----:B------:R-:W-:Y:S01]  /*0180*/  USHF.R.U64 UR9, UR16, 0x4, UR17 ;  /* 0x0000000410097899 */ /* 0x000fe20008001211 */
[----:B------:R-:W-:Y:S01]  /*0190*/  MOV R7, RZ ;  /* 0x000000ff00077202 */ /* 0x000fe20000000f00 */
[----:B------:R-:W-:Y:S01]  /*01a0*/  UMOV UR6, 0x400 ;  /* 0x0000040000067882 */ /* 0x000fe20000000000 */
[----:B------:R-:W-:Y:S01]  /*01b0*/  USHF.R.U32.HI UR10, URZ, 0x4, UR17 ;  /* 0x00000004ff0a7899 */ /* 0x000fe20008011611 */
[----:B------:R-:W-:Y:S01]  /*01c0*/  MOV R29, RZ ;  /* 0x000000ff001d7202 */ /* 0x000fe20000000f00 */
[----:B------:R-:W-:Y:S01]  /*01d0*/  UIADD3 UR14, UP0, UPT, UR9, -0x1, URZ ;  /* 0xffffffff090e7890 */ /* 0x000fe2000ff1e0ff */
[C---:B------:R-:W-:Y:S01]  /*01e0*/  IMAD.WIDE.U32 R14, R5.reuse, UR16, R6 ;  /* 0x00000010050e7c25 */ /* 0x040fe2000f8e0006 */
[----:B------:R-:W-:Y:S01]  /*01f0*/  USHF.R.U64 UR8, UR16, 0x4, UR17 ;  /* 0x0000000410087899 */ /* 0x000fe20008001211 */
[----:B------:R-:W-:Y:S02]  /*0200*/  UMOV UR4, URZ ;  /* 0x000000ff00047c82 */ /* 0x000fe40008000000 */
[----:B------:R-:W-:Y:S01]  /*0210*/  IMAD R13, R5, UR17, R15 ;  /* 0x00000011050d7c24 */ /* 0x000fe2000f8e020f */
[----:B------:R-:W-:Y:S01]  /*0220*/  ULOP3.LUT UR8, UR8, 0x3, URZ, 0xc0, !UPT ;  /* 0x0000000308087892 */ /* 0x000fe2000f8ec0ff */
[----:B------:R-:W-:-:S03]  /*0230*/  UMOV UR5, URZ ;  /* 0x000000ff00057c82 */ /* 0x000fc60008000000 */
[----:B------:R-:W-:-:S04]  /*0240*/  UISETP.NE.U32.AND UP1, UPT, UR8, URZ, UPT ;  /* 0x000000ff0800728c */ /* 0x000fc8000bf25070 */
[----:B------:R-:W-:Y:S02]  /*0250*/  UISETP.NE.AND.EX UP1, UPT, URZ, URZ, UPT, UP1 ;  /* 0x000000ffff00728c */ /* 0x000fe4000bf25310 */
[----:B-1----:R-:W-:Y:S02]  /*0260*/  ULEA UR11, UR7, UR6, 0x18 ;  /* 0x00000006070b7291 */ /* 0x002fe4000f8ec0ff */
[----:B------:R-:W-:-:S04]  /*0270*/  UIADD3 UR6, UPT, UPT, UR6, 0x400, URZ ;  /* 0x0000040006067890 */ /* 0x000fc8000fffe0ff */
[----:B------:R-:W-:Y:S01]  /*0280*/  ULEA UR6, UR7, UR6, 0x18 ;  /* 0x0000000607067291 */ /* 0x000fe2000f8ec0ff */
[----:B------:R-:W-:Y:S01]  /*0290*/  LEA R0, R9, UR11, 0x6 ;  /* 0x0000000b09007c11 */ /* 0x000fe2000f8e30ff */
[----:B------:R-:W-:Y:S02]  /*02a0*/  UIADD3.X UR7, UPT, UPT, UR10, -0x1, URZ, UP0, !UPT ;  /* 0xffffffff0a077890 */ /* 0x000fe400087fe4ff */
[----:B------:R-:W-:Y:S01]  /*02b0*/  UISETP.GE.U32.AND UP0, UPT, UR14, 0x3, UPT ;  /* 0x000000030e00788c */ /* 0x000fe2000bf06070 */
[C---:B------:R-:W-:Y:S02]  /*02c0*/  LEA R3, R6.reuse, R0, 0x2 ;  /* 0x0000000006037211 */ /* 0x040fe400078e10ff */
[----:B------:R-:W-:Y:S01]  /*02d0*/  LEA R2, R6, UR6, 0x2 ;  /* 0x0000000606027c11 */ /* 0x000fe2000f8e10ff */
[----:B------:R-:W-:-:S03]  /*02e0*/  UISETP.GE.U32.AND.EX UP0, UPT, UR7, URZ, UPT, UP0 ;  /* 0x000000ff0700728c */ /* 0x000fc6000bf06100 */
[----:B------:R-:W-:-:S06]  /*02f0*/  LEA R4, R9, R2, 0x6 ;  /* 0x0000000209047211 */ /* 0x000fcc00078e30ff */
[----:B------:R-:W-:Y:S05]  /*0300*/  BRA.U !UP0, `(.L_x_2) ;  /* 0x0000000d08987547 */ /* 0x000fea000b800000 */
[----:B------:R-:W1:Y:S01]  /*0310*/  S2R R7, SR_TID.Y ;  /* 0x0000000000077919 */ /* 0x000e620000002200 */
[----:B------:R-:W2:Y:S01]  /*0320*/  LDCU.64 UR4, c[0x0][0x388] ;  /* 0x00007100ff0477ac */ /* 0x000ea20008000a00 */
[C---:B------:R-:W-:Y:S01]  /*0330*/  IADD3 R8, P0, PT, R9.reuse, 0x30, RZ ;  /* 0x0000003009087810 */ /* 0x040fe20007f1e0ff */
[----:B------:R-:W-:Y:S01]  /*0340*/  IMAD.WIDE.U32 R18, R9, UR16, RZ ;  /* 0x0000001009127c25 */ /* 0x000fe2000f8e00ff */
[----:B------:R-:W3:Y:S01]  /*0350*/  S2R R15, SR_TID.Y ;  /* 0x00000000000f7919 */ /* 0x000ee20000002200 */
[----:B------:R-:W4:Y:S01]  /*0360*/  LDCU.64 UR6, c[0x0][0x390] ;  /* 0x00007200ff0677ac */ /* 0x000f220008000a00 */
[----:B------:R-:W-:Y:S02]  /*0370*/  IADD3.X R10, PT, PT, RZ, RZ, RZ, P0, !PT ;  /* 0x000000ffff0a7210 */ /* 0x000fe400007fe4ff */
[----:B------:R-:W-:Y:S02]  /*0380*/  SHF.L.U64.HI R17, R24, 0x2, R17 ;  /* 0x0000000218117819 */ /* 0x000fe40000010211 */
[----:B------:R-:W-:-:S02]  /*0390*/  MOV R29, RZ ;  /* 0x000000ff001d7202 */ /* 0x000fc40000000f00 */
[C---:B--2---:R-:W-:Y:S01]  /*03a0*/  LEA R26, P1, R14.reuse, UR4, 0x2 ;  /* 0x000000040e1a7c11 */ /* 0x044fe2000f8210ff */
[----:B------:R-:W-:Y:S02]  /*03b0*/  ULOP3.LUT UR4, UR9, 0xfffffffc, URZ, 0xc0, !UPT ;  /* 0xfffffffc09047892 */ /* 0x000fe4000f8ec0ff */
[----:B------:R-:W-:Y:S01]  /*03c0*/  USHF.L.U64.HI UR9, UR16, 0x8, UR17 ;  /* 0x0000000810097899 */ /* 0x000fe20008010211 */
[----:B------:R-:W-:Y:S01]  /*03d0*/  LEA.HI.X R14, R14, UR5, R13, 0x2, P1 ;  /* 0x000000050e0e7c11 */ /* 0x000fe200088f140d */
[----:B------:R-:W-:Y:S01]  /*03e0*/  IMAD.WIDE.U32 R12, R8, UR16, RZ ;  /* 0x00000010080c7c25 */ /* 0x000fe2000f8e00ff */
[----:B------:R-:W-:Y:S01]  /*03f0*/  ULOP3.LUT UR5, UR10, 0xfffffff, URZ, 0xc0, !UPT ;  /* 0x0fffffff0a057892 */ /* 0x000fe2000f8ec0ff */
[----:B-1----:R-:W-:-:S04]  /*0400*/  IADD3 R7, P3, PT, R7, 0x10, RZ ;  /* 0x0000001007077810 */ /* 0x002fc80007f7e0ff */
[----:B------:R-:W-:Y:S01]  /*0410*/  IADD3.X R9, PT, PT, RZ, RZ, RZ, P3, !PT ;  /* 0x000000ffff097210 */ /* 0x000fe20001ffe4ff */
[C---:B---3--:R-:W-:Y:S01]  /*0420*/  IMAD R11, R15.reuse, UR17, R19 ;  /* 0x000000110f0b7c24 */ /* 0x048fe2000f8e0213 */
[----:B------:R-:W-:Y:S01]  /*0430*/  IADD3 R6, P0, PT, R15, 0x20, RZ ;  /* 0x000000200f067810 */ /* 0x000fe20007f1e0ff */
[----:B------:R-:W-:Y:S01]  /*0440*/  IMAD R15, R10, UR16, RZ ;  /* 0x000000100a0f7c24 */ /* 0x000fe2000f8e02ff */
[----:B----4-:R-:W-:Y:S01]  /*0450*/  LEA R19, P2, R18, UR6, 0x2 ;  /* 0x0000000612137c11 */ /* 0x010fe2000f8410ff */
[----:B------:R-:W-:Y:S01]  /*0460*/  IMAD R16, R9, UR16, RZ ;  /* 0x0000001009107c24 */ /* 0x000fe2000f8e02ff */
[----:B------:R-:W-:Y:S01]  /*0470*/  IADD3.X R9, PT, PT, RZ, RZ, RZ, P0, !PT ;  /* 0x000000ffff097210 */ /* 0x000fe200007fe4ff */
[----:B------:R-:W-:Y:S01]  /*0480*/  IMAD R15, R8, UR17, R15 ;  /* 0x00000011080f7c24 */ /* 0x000fe2000f8e020f */
[----:B------:R-:W-:Y:S01]  /*0490*/  LEA.HI.X R18, R18, UR7, R11, 0x2, P2 ;  /* 0x0000000712127c11 */ /* 0x000fe200090f140b */
[----:B------:R-:W-:-:S03]  /*04a0*/  IMAD.WIDE.U32 R10, R7, UR16, RZ ;  /* 0x00000010070a7c25 */ /* 0x000fc6000f8e00ff */
[----:B------:R-:W-:Y:S01]  /*04b0*/  IADD3 R13, PT, PT, R13, R15, RZ ;  /* 0x0000000f0d0d7210 */ /* 0x000fe20007ffe0ff */
[----:B------:R-:W-:Y:S01]  /*04c0*/  IMAD R23, R7, UR17, R16 ;  /* 0x0000001107177c24 */ /* 0x000fe2000f8e0210 */
[----:B------:R-:W-:Y:S01]  /*04d0*/  LEA R7, P0, R12, UR6, 0x2 ;  /* 0x000000060c077c11 */ /* 0x000fe2000f8010ff */
[----:B------:R-:W-:Y:S01]  /*04e0*/  IMAD R27, R9, UR16, RZ ;  /* 0x00000010091b7c24 */ /* 0x000fe2000f8e02ff */
[----:B------:R-:W-:Y:S01]  /*04f0*/  LEA R21, P1, R10, UR6, 0x2 ;  /* 0x000000060a157c11 */ /* 0x000fe2000f8210ff */
[----:B------:R-:W-:Y:S01]  /*0500*/  IMAD.WIDE.U32 R8, R6, UR16, RZ ;  /* 0x0000001006087c25 */ /* 0x000fe2000f8e00ff */
[----:B------:R-:W-:Y:S02]  /*0510*/  IADD3 R11, PT, PT, R11, R23, RZ ;  /* 0x000000170b0b7210 */ /* 0x000fe40007ffe0ff */
[----:B------:R-:W-:Y:S01]  /*0520*/  SHF.L.U32 R16, R24, 0x2, RZ ;  /* 0x0000000218107819 */ /* 0x000fe200000006ff */
[----:B------:R-:W-:Y:S01]  /*0530*/  IMAD R27, R6, UR17, R27 ;  /* 0x00000011061b7c24 */ /* 0x000fe2000f8e021b */
[----:B------:R-:W-:-:S02]  /*0540*/  LEA.HI.X R6, R12, UR7, R13, 0x2, P0 ;  /* 0x000000070c067c11 */ /* 0x000fc400080f140d */
[----:B------:R-:W-:Y:S02]  /*0550*/  IADD3 R26, P0, PT, R26, 0x80, RZ ;  /* 0x000000801a1a7810 */ /* 0x000fe40007f1e0ff */
[----:B------:R-:W-:Y:S02]  /*0560*/  LEA.HI.X R20, R10, UR7, R11, 0x2, P1 ;  /* 0x000000070a147c11 */ /* 0x000fe400088f140b */
[C---:B------:R-:W-:Y:S01]  /*0570*/  LEA R23, P1, R8.reuse, UR6, 0x2 ;  /* 0x0000000608177c11 */ /* 0x040fe2000f8210ff */
[----:B------:R-:W-:Y:S01]  /*0580*/  UMOV UR6, UR4 ;  /* 0x0000000400067c82 */ /* 0x000fe20008000000 */
[----:B------:R-:W-:Y:S02]  /*0590*/  IADD3 R9, PT, PT, R9, R27, RZ ;  /* 0x0000001b09097210 */ /* 0x000fe40007ffe0ff */
[----:B------:R-:W-:Y:S02]  /*05a0*/  IADD3.X R27, PT, PT, RZ, R14, RZ, P0, !PT ;  /* 0x0000000eff1b7210 */ /* 0x000fe400007fe4ff */
[----:B------:R-:W-:Y:S01]  /*05b0*/  LEA.HI.X R22, R8, UR7, R9, 0x2, P1 ;  /* 0x0000000708167c11 */ /* 0x000fe200088f1409 */
[----:B------:R-:W-:-:S06]  /*05c0*/  UMOV UR7, UR5 ;  /* 0x0000000500077c82 */ /* 0x000fcc0008000000 */
.L_x_3:
[----:B------:R-:W-:Y:S01]  /*05d0*/  IADD3 R8, P0, PT, R16, R19, RZ ;  /* 0x0000001310087210 */ /* 0x000fe20007f1e0ff */
[----:B0-----:R-:W2:Y:S03]  /*05e0*/  LDG.E R10, desc[UR12][R26.64+-0x80] ;  /* 0xffff800c1a0a7981 */ /* 0x001ea6000c1e1900 */
[----:B------:R-:W-:-:S06]  /*05f0*/  IADD3.X R9, PT, PT, R17, R18, RZ, P0, !PT ;  /* 0x0000001211097210 */ /* 0x000fcc00007fe4ff */
[----:B------:R-:W3:Y:S04]  /*0600*/  LDG.E R9, desc[UR12][R8.64] ;  /* 0x0000000c08097981 */ /* 0x000ee8000c1e1900 */
[----:B--2---:R-:W-:Y:S04]  /*0610*/  STS [R3], R10 ;  /* 0x0000000a03007388 */ /* 0x004fe80000000800 */
[----:B---3--:R-:W-:Y:S01]  /*0620*/  STS [R4], R9 ;  /* 0x0000000904007388 */ /* 0x008fe20000000800 */
[----:B------:R-:W-:Y:S06]  /*0630*/  BAR.SYNC.DEFER_BLOCKING 0x0 ;  /* 0x0000000000007b1d */ /* 0x000fec0000010000 */
[----:B------:R-:W-:Y:S04]  /*0640*/  LDS R28, [R2] ;  /* 0x00000000021c7984 */ /* 0x000fe80000000800 */
[----:B------:R-:W0:Y:S04]  /*0650*/  LDS.128 R12, [R0] ;  /* 0x00000000000c7984 */ /* 0x000e280000000c00 */
[----:B------:R-:W1:Y:S04]  /*0660*/  LDS R8, [R2+0x40] ;  /* 0x0000400002087984 */ /* 0x000e680000000800 */
[----:B------:R-:W2:Y:S01]  /*0670*/  LDS R11, [R2+0x80] ;  /* 0x00008000020b7984 */ /* 0x000ea20000000800 */
[----:B0-----:R-:W-:-:S03]  /*0680*/  FFMA R28, R12, R28, R29 ;  /* 0x0000001c0c1c7223 */ /* 0x001fc6000000001d */
[----:B------:R-:W0:Y:S01]  /*0690*/  LDS R12, [R2+0xc0] ;  /* 0x0000c000020c7984 */ /* 0x000e220000000800 */
[----:B-1----:R-:W-:-:S03]  /*06a0*/  FFMA R28, R8, R13, R28 ;  /* 0x0000000d081c7223 */ /* 0x002fc6000000001c */
[----:B------:R-:W-:Y:S01]  /*06b0*/  LDS R13, [R2+0x100] ;  /* 0x00010000020d7984 */ /* 0x000fe20000000800 */
[----:B--2---:R-:W-:-:S03]  /*06c0*/  FFMA R29, R11, R14, R28 ;  /* 0x0000000e0b1d7223 */ /* 0x004fc6000000001c */
[----:B------:R-:W1:Y:S04]  /*06d0*/  LDS.128 R8, [R0+0x10] ;  /* 0x0000100000087984 */ /* 0x000e680000000c00 */
[----:B------:R-:W2:Y:S01]  /*06e0*/  LDS R14, [R2+0x140] ;  /* 0x00014000020e7984 */ /* 0x000ea20000000800 */
[----:B0-----:R-:W-:-:S03]  /*06f0*/  FFMA R29, R12, R15, R29 ;  /* 0x0000000f0c1d7223 */ /* 0x001fc6000000001d */
[----:B------:R-:W0:Y:S01]  /*0700*/  LDS R15, [R2+0x180] ;  /* 0x00018000020f7984 */ /* 0x000e220000000800 */
[----:B-1----:R-:W-:-:S03]  /*0710*/  FFMA R12, R8, R13, R29 ;  /* 0x0000000d080c7223 */ /* 0x002fc6000000001d */
[----:B------:R-:W1:Y:S01]  /*0720*/  LDS R8, [R2+0x1c0] ;  /* 0x0001c00002087984 */ /* 0x000e620000000800 */
[----:B--2---:R-:W-:-:S03]  /*0730*/  FFMA R12, R14, R9, R12 ;  /* 0x000000090e0c7223 */ /* 0x004fc6000000000c */
[----:B------:R-:W-:Y:S01]  /*0740*/  LDS R9, [R2+0x200] ;  /* 0x0002000002097984 */ /* 0x000fe20000000800 */
[----:B0-----:R-:W-:-:S03]  /*0750*/  FFMA R29, R15, R10, R12 ;  /* 0x0000000a0f1d7223 */ /* 0x001fc6000000000c */
[----:B------:R-:W0:Y:S04]  /*0760*/  LDS.128 R12, [R0+0x20] ;  /* 0x00002000000c7984 */ /* 0x000e280000000c00 */
[----:B------:R-:W2:Y:S01]  /*0770*/  LDS R10, [R2+0x240] ;  /* 0x00024000020a7984 */ /* 0x000ea20000000800 */
[----:B-1----:R-:W-:-:S03]  /*0780*/  FFMA R29, R8, R11, R29 ;  /* 0x0000000b081d7223 */ /* 0x002fc6000000001d */
[----:B------:R-:W1:Y:S01]  /*0790*/  LDS R11, [R2+0x280] ;  /* 0x00028000020b7984 */ /* 0x000e620000000800 */
[----:B0-----:R-:W-:-:S03]  /*07a0*/  FFMA R8, R12, R9, R29 ;  /* 0x000000090c087223 */ /* 0x001fc6000000001d */
[----:B------:R-:W0:Y:S01]  /*07b0*/  LDS R12, [R2+0x2c0] ;  /* 0x0002c000020c7984 */ /* 0x000e220000000800 */
[----:B--2---:R-:W-:-:S03]  /*07c0*/  FFMA R8, R10, R13, R8 ;  /* 0x0000000d0a087223 */ /* 0x004fc60000000008 */
[----:B------:R-:W-:Y:S01]  /*07d0*/  LDS R13, [R2+0x300] ;  /* 0x00030000020d7984 */ /* 0x000fe20000000800 */
[----:B-1----:R-:W-:-:S03]  /*07e0*/  FFMA R29, R11, R14, R8 ;  /* 0x0000000e0b1d7223 */ /* 0x002fc60000000008 */
[----:B------:R-:W1:Y:S01]  /*07f0*/  LDS.128 R8, [R0+0x30] ;  /* 0x0000300000087984 */ /* 0x000e620000000c00 */
[----:B0-----:R-:W-:-:S03]  /*0800*/  FFMA R15, R12, R15, R29 ;  /* 0x0000000f0c0f7223 */ /* 0x001fc6000000001d */
[----:B------:R-:W0:Y:S01]  /*0810*/  LDS R12, [R2+0x340] ;  /* 0x00034000020c7984 */ /* 0x000e220000000800 */
[----:B-1----:R-:W-:Y:S01]  /*0820*/  FFMA R8, R8, R13, R15 ;  /* 0x0000000d08087223 */ /* 0x002fe2000000000f */
[----:B------:R-:W-:-:S04]  /*0830*/  IADD3 R28, P0, PT, R16, R21, RZ ;  /* 0x00000015101c7210 */ /* 0x000fc80007f1e0ff */
[----:B------:R-:W-:Y:S01]  /*0840*/  IADD3.X R29, PT, PT, R17, R20, RZ, P0, !PT ;  /* 0x00000014111d7210 */ /* 0x000fe200007fe4ff */
[----:B0-----:R-:W-:Y:S02]  /*0850*/  FFMA R13, R12, R9, R8 ;  /* 0x000000090c0d7223 */ /* 0x001fe40000000008 */
[----:B------:R-:W0:Y:S04]  /*0860*/  LDS R12, [R2+0x380] ;  /* 0x00038000020c7984 */ /* 0x000e280000000800 */
[----:B------:R-:W1:Y:S01]  /*0870*/  LDS R8, [R2+0x3c0] ;  /* 0x0003c00002087984 */ /* 0x000e620000000800 */
[----:B------:R-:W-:Y:S06]  /*0880*/  BAR.SYNC.DEFER_BLOCKING 0x0 ;  /* 0x0000000000007b1d */ /* 0x000fec0000010000 */
[----:B------:R-:W2:Y:S04]  /*0890*/  LDG.E R29, desc[UR12][R28.64] ;  /* 0x0000000c1c1d7981 */ /* 0x000ea8000c1e1900 */
[----:B------:R-:W3:Y:S01]  /*08a0*/  LDG.E R28, desc[UR12][R26.64+-0x40] ;  /* 0xffffc00c1a1c7981 */ /* 0x000ee2000c1e1900 */
[----:B0-----:R-:W-:-:S04]  /*08b0*/  FFMA R10, R12, R10, R13 ;  /* 0x0000000a0c0a7223 */ /* 0x001fc8000000000d */
[----:B-1----:R-:W-:Y:S01]  /*08c0*/  FFMA R8, R8, R11, R10 ;  /* 0x0000000b08087223 */ /* 0x002fe2000000000a */
[----:B---3--:R-:W-:Y:S04]  /*08d0*/  STS [R3], R28 ;  /* 0x0000001c03007388 */ /* 0x008fe80000000800 */
[----:B--2---:R-:W-:Y:S01]  /*08e0*/  STS [R4], R29 ;  /* 0x0000001d04007388 */ /* 0x004fe20000000800 */
        /* <DEDUP_REMOVED lines=83> */
[----:B------:R3:W4:Y:S01]  /*0e20*/  LDG.E R28, desc[UR12][R26.64+0x40] ;  /* 0x0000400c1a1c7981 */ /* 0x000722000c1e1900 */
[----:B0-----:R-:W-:-:S04]  /*0e30*/  FFMA R10, R12, R10, R13 ;  /* 0x0000000a0c0a7223 */ /* 0x001fc8000000000d */
[----:B-1----:R-:W-:Y:S01]  /*0e40*/  FFMA R8, R8, R11, R10 ;  /* 0x0000000b08087223 */ /* 0x002fe2000000000a */
[----:B------:R-:W-:-:S04]  /*0e50*/  UIADD3 UR6, UP0, UPT, UR6, -0x4, URZ ;  /* 0xfffffffc06067890 */ /* 0x000fc8000ff1e0ff */
[----:B------:R-:W-:Y:S02]  /*0e60*/  UIADD3.X UR7, UPT, UPT, UR7, -0x1, URZ, UP0, !UPT ;  /* 0xffffffff07077890 */ /* 0x000fe400087fe4ff */
[----:B------:R-:W-:-:S04]  /*0e70*/  UISETP.NE.U32.AND UP0, UPT, UR6, URZ, UPT ;  /* 0x000000ff0600728c */ /* 0x000fc8000bf05070 */
[----:B------:R-:W-:Y:S01]  /*0e80*/  UISETP.NE.AND.EX UP0, UPT, UR7, URZ, UPT, UP0 ;  /* 0x000000ff0700728c */ /* 0x000fe2000bf05300 */
[----:B---3--:R-:W-:Y:S01]  /*0e90*/  IADD3 R26, P1, PT, R26, 0x100, RZ ;  /* 0x000001001a1a7810 */ /* 0x008fe20007f3e0ff */
[----:B----4-:R-:W-:Y:S04]  /*0ea0*/  STS [R3], R28 ;  /* 0x0000001c03007388 */ /* 0x010fe80000000800 */
        /* <DEDUP_REMOVED lines=29> */
[----:B------:R-:W1:Y:S04]  /*1080*/  LDS.128 R8, [R0+0x30] ;  /* 0x0000300000087984 */ /* 0x000e680000000c00 */
[----:B------:R-:W2:Y:S01]  /*1090*/  LDS R14, [R2+0x340] ;  /* 0x00034000020e7984 */ /* 0x000ea20000000800 */
[----:B0-----:R-:W-:-:S03]  /*10a0*/  FFMA R29, R12, R15, R29 ;  /* 0x0000000f0c1d7223 */ /* 0x001fc6000000001d */
[----:B------:R-:W0:Y:S01]  /*10b0*/  LDS R15, [R2+0x380] ;  /* 0x00038000020f7984 */ /* 0x000e220000000800 */
[----:B-1----:R-:W-:-:S03]  /*10c0*/  FFMA R12, R8, R13, R29 ;  /* 0x0000000d080c7223 */ /* 0x002fc6000000001d */
[----:B------:R-:W1:Y:S01]  /*10d0*/  LDS R8, [R2+0x3c0] ;  /* 0x0003c00002087984 */ /* 0x000e620000000800 */
[----:B--2---:R-:W-:Y:S01]  /*10e0*/  FFMA R12, R14, R9, R12 ;  /* 0x000000090e0c7223 */ /* 0x004fe2000000000c */
[----:B------:R-:W-:Y:S01]  /*10f0*/  MOV R9, UR16 ;  /* 0x0000001000097c02 */ /* 0x000fe20008000f00 */
[----:B------:R-:W-:Y:S03]  /*1100*/  BAR.SYNC.DEFER_BLOCKING 0x0 ;  /* 0x0000000000007b1d */ /* 0x000fe60000010000 */
[----:B------:R-:W-:Y:S02]  /*1110*/  LEA R16, P0, R9, R16, 0x8 ;  /* 0x0000001009107211 */ /* 0x000fe400078040ff */
[----:B------:R-:W-:Y:S02]  /*1120*/  IADD3.X R27, PT, PT, RZ, R27, RZ, P1, !PT ;  /* 0x0000001bff1b7210 */ /* 0x000fe40000ffe4ff */
[----:B------:R-:W-:Y:S01]  /*1130*/  IADD3.X R17, PT, PT, R17, UR9, RZ, P0, !PT ;  /* 0x0000000911117c10 */ /* 0x000fe200087fe4ff */
[----:B0-----:R-:W-:-:S04]  /*1140*/  FFMA R15, R15, R10, R12 ;  /* 0x0000000a0f0f7223 */ /* 0x001fc8000000000c */
[----:B-1----:R-:W-:Y:S01]  /*1150*/  FFMA R29, R8, R11, R15 ;  /* 0x0000000b081d7223 */ /* 0x002fe2000000000f */
[----:B------:R-:W-:Y:S06]  /*1160*/  BRA.U UP0, `(.L_x_3) ;  /* 0xfffffff500187547 */ /* 0x000fec000b83ffff */
.L_x_2:
[----:B------:R-:W-:Y:S05]  /*1170*/  BRA.U !UP1, `(.L_x_1) ;  /* 0x0000000909d47547 */ /* 0x000fea000b800000 */
[----:B------:R-:W1:Y:S01]  /*1180*/  S2R R16, SR_TID.X ;  /* 0x0000000000107919 */ /* 0x000e620000002100 */
[----:B------:R-:W-:Y:S01]  /*1190*/  UISETP.NE.U32.AND UP0, UPT, UR8, 0x1, UPT ;  /* 0x000000010800788c */ /* 0x000fe2000bf05070 */
[----:B------:R-:W-:Y:S01]  /*11a0*/  HFMA2 R17, -RZ, RZ, 0, 0 ;  /* 0x00000000ff117431 */ /* 0x000fe200000001ff */
[----:B------:R-:W-:Y:S01]  /*11b0*/  SHF.R.S32.HI R25, RZ, 0x1f, R24 ;  /* 0x0000001fff197819 */ /* 0x000fe20000011418 */
[----:B------:R-:W2:Y:S01]  /*11c0*/  S2R R6, SR_TID.Y ;  /* 0x0000000000067919 */ /* 0x000ea20000002200 */
[----:B------:R-:W-:Y:S02]  /*11d0*/  UISETP.NE.AND.EX UP0, UPT, URZ, URZ, UPT, UP0 ;  /* 0x000000ffff00728c */ /* 0x000fe4000bf05300 */
[----:B------:R-:W-:Y:S02]  /*11e0*/  ULOP3.LUT UP1, URZ, UR16, 0x10, URZ, 0xc0, !UPT ;  /* 0x0000001010ff7892 */ /* 0x000fe4000f82c0ff */
[----:B-1----:R-:W-:-:S04]  /*11f0*/  IMAD.WIDE.U32 R16, R5, UR16, R16 ;  /* 0x0000001005107c25 */ /* 0x002fc8000f8e0010 */
[----:B------:R-:W-:Y:S01]  /*1200*/  IMAD R7, R5, UR17, R17 ;  /* 0x0000001105077c24 */ /* 0x000fe2000f8e0211 */
[----:B--2---:R-:W-:Y:S06]  /*1210*/  BRA.U !UP0, `(.L_x_4) ;  /* 0x0000000508b87547 */ /* 0x004fec000b800000 */
[----:B------:R-:W-:Y:S02]  /*1220*/  USHF.L.U32 UR6, UR4, 0x4, URZ ;  /* 0x0000000404067899 */ /* 0x000fe400080006ff */
[----:B------:R-:W-:Y:S01]  /*1230*/  USHF.L.U64.HI UR7, UR4, 0x4, UR5 ;  /* 0x0000000404077899 */ /* 0x000fe20008010205 */
[----:B------:R-:W1:Y:S03]  /*1240*/  LDCU.64 UR8, c[0x0][0x388] ;  /* 0x00007100ff0877ac */ /* 0x000e660008000a00 */
[----:B------:R-:W-:Y:S01]  /*1250*/  IADD3 R21, P0, PT, R6, UR6, RZ ;  /* 0x0000000606157c10 */ /* 0x000fe2000ff1e0ff */
[----:B------:R-:W2:Y:S03]  /*1260*/  LDCU.64 UR10, c[0x0][0x390] ;  /* 0x00007200ff0a77ac */ /* 0x000ea60008000a00 */
[----:B------:R-:W-:Y:S01]  /*1270*/  IADD3.X R20, PT, PT, RZ, UR7, RZ, P0, !PT ;  /* 0x00000007ff147c10 */ /* 0x000fe200087fe4ff */
[----:B------:R-:W-:Y:S01]  /*1280*/  IMAD.WIDE.U32 R10, R21, UR16, R24 ;  /* 0x00000010150a7c25 */ /* 0x000fe2000f8e0018 */
[----:B------:R-:W-:-:S03]  /*1290*/  IADD3 R12, P0, PT, R16, UR6, RZ ;  /* 0x00000006100c7c10 */ /* 0x000fc6000ff1e0ff */
[----:B------:R-:W-:Y:S01]  /*12a0*/  IMAD R8, R20, UR16, RZ ;  /* 0x0000001014087c24 */ /* 0x000fe2000f8e02ff */
[----:B------:R-:W-:-:S03]  /*12b0*/  IADD3.X R13, PT, PT, R7, UR7, RZ, P0, !PT ;  /* 0x00000007070d7c10 */ /* 0x000fc600087fe4ff */
[----:B------:R-:W-:Y:S01]  /*12c0*/  IMAD R9, R21, UR17, R8 ;  /* 0x0000001115097c24 */ /* 0x000fe2000f8e0208 */
[----:B-1----:R-:W-:-:S04]  /*12d0*/  LEA R18, P0, R12, UR8, 0x2 ;  /* 0x000000080c127c11 */ /* 0x002fc8000f8010ff */
[----:B------:R-:W-:Y:S02]  /*12e0*/  IADD3 R9, PT, PT, R11, R9, RZ ;  /* 0x000000090b097210 */ /* 0x000fe40007ffe0ff */
[----:B--2---:R-:W-:Y:S02]  /*12f0*/  LEA R8, P1, R10, UR10, 0x2 ;  /* 0x0000000a0a087c11 */ /* 0x004fe4000f8210ff */
[----:B------:R-:W-:Y:S02]  /*1300*/  LEA.HI.X R19, R12, UR9, R13, 0x2, P0 ;  /* 0x000000090c137c11 */ /* 0x000fe400080f140d */
[----:B------:R-:W-:-:S03]  /*1310*/  LEA.HI.X R9, R10, UR11, R9, 0x2, P1 ;  /* 0x0000000b0a097c11 */ /* 0x000fc600088f1409 */
[----:B0-----:R-:W2:Y:S04]  /*1320*/  LDG.E R10, desc[UR12][R18.64] ;  /* 0x0000000c120a7981 */ /* 0x001ea8000c1e1900 */
[----:B------:R-:W3:Y:S01]  /*1330*/  LDG.E R9, desc[UR12][R8.64] ;  /* 0x0000000c08097981 */ /* 0x000ee2000c1e1900 */
[----:B------:R-:W-:-:S04]  /*1340*/  IADD3 R21, P0, PT, R21, 0x10, RZ ;  /* 0x0000001015157810 */ /* 0x000fc80007f1e0ff */
[----:B------:R-:W-:-:S05]  /*1350*/  IADD3.X R20, PT, PT, RZ, R20, RZ, P0, !PT ;  /* 0x00000014ff147210 */ /* 0x000fca00007fe4ff */
[----:B------:R-:W-:Y:S01]  /*1360*/  IMAD R20, R20, UR16, RZ ;  /* 0x0000001014147c24 */ /* 0x000fe2000f8e02ff */
[----:B--2---:R-:W-:Y:S04]  /*1370*/  STS [R3], R10 ;  /* 0x0000000a03007388 */ /* 0x004fe80000000800 */
[----:B---3--:R-:W-:Y:S01]  /*1380*/  STS [R4], R9 ;  /* 0x0000000904007388 */ /* 0x008fe20000000800 */
[----:B------:R-:W-:Y:S06]  /*1390*/  BAR.SYNC.DEFER_BLOCKING 0x0 ;  /* 0x0000000000007b1d */ /* 0x000fec0000010000 */
[----:B------:R-:W-:Y:S04]  /*13a0*/  LDS R11, [R2] ;  /* 0x00000000020b7984 */ /* 0x000fe80000000800 */
[----:B------:R-:W0:Y:S04]  /*13b0*/  LDS.128 R12, [R0] ;  /* 0x00000000000c7984 */ /* 0x000e280000000c00 */
[----:B------:R-:W1:Y:S04]  /*13c0*/  LDS R23, [R2+0x40] ;  /* 0x0000400002177984 */ /* 0x000e680000000800 */
[----:B------:R-:W2:Y:S04]  /*13d0*/  LDS R26, [R2+0x80] ;  /* 0x00008000021a7984 */ /* 0x000ea80000000800 */
[----:B------:R-:W3:Y:S01]  /*13e0*/  LDS R22, [R2+0xc0] ;  /* 0x0000c00002167984 */ /* 0x000ee20000000800 */
[----:B0-----:R-:W-:-:S03]  /*13f0*/  FFMA R12, R12, R11, R29 ;  /* 0x0000000b0c0c7223 */ /* 0x001fc6000000001d */
[----:B------:R-:W-:Y:S01]  /*1400*/  LDS.128 R8, [R0+0x10] ;  /* 0x0000100000087984 */ /* 0x000fe20000000c00 */
[----:B-1----:R-:W-:-:S03]  /*1410*/  FFMA R23, R23, R13, R12 ;  /* 0x0000000d17177223 */ /* 0x002fc6000000000c */
[----:B------:R-:W0:Y:S01]  /*1420*/  LDS R13, [R2+0x100] ;  /* 0x00010000020d7984 */ /* 0x000e220000000800 */
[----:B--2---:R-:W-:-:S03]  /*1430*/  FFMA R23, R26, R14, R23 ;  /* 0x0000000e1a177223 */ /* 0x004fc60000000017 */
[----:B------:R-:W-:Y:S01]  /*1440*/  LDS R12, [R2+0x180] ;  /* 0x00018000020c7984 */ /* 0x000fe20000000800 */
[----:B---3--:R-:W-:-:S03]  /*1450*/  FFMA R15, R22, R15, R23 ;  /* 0x0000000f160f7223 */ /* 0x008fc60000000017 */
[----:B------:R-:W1:Y:S04]  /*1460*/  LDS R23, [R2+0x140] ;  /* 0x0001400002177984 */ /* 0x000e680000000800 */
[----:B------:R-:W2:Y:S04]  /*1470*/  LDS R22, [R2+0x1c0] ;  /* 0x0001c00002167984 */ /* 0x000ea80000000800 */
[----:B------:R-:W-:Y:S04]  /*1480*/  LDS R29, [R2+0x300] ;  /* 0x00030000021d7984 */ /* 0x000fe80000000800 */
[----:B------:R-:W-:Y:S01]  /*1490*/  LDS R26, [R2+0x340] ;  /* 0x00034000021a7984 */ /* 0x000fe20000000800 */
[----:B0-----:R-:W-:-:S04]  /*14a0*/  FFMA R8, R8, R13, R15 ;  /* 0x0000000d08087223 */ /* 0x001fc8000000000f */
[----:B-1----:R-:W-:Y:S02]  /*14b0*/  FFMA R9, R23, R9, R8 ;  /* 0x0000000917097223 */ /* 0x002fe40000000008 */
[----:B------:R-:W-:Y:S02]  /*14c0*/  LDS R23, [R2+0x200] ;  /* 0x0002000002177984 */ /* 0x000fe40000000800 */
[----:B------:R-:W-:Y:S02]  /*14d0*/  FFMA R9, R12, R10, R9 ;  /* 0x0000000a0c097223 */ /* 0x000fe40000000009 */
[----:B------:R-:W0:Y:S02]  /*14e0*/  LDS.128 R12, [R0+0x20] ;  /* 0x00002000000c7984 */ /* 0x000e240000000c00 */
[----:B--2---:R-:W-:Y:S01]  /*14f0*/  FFMA R27, R22, R11, R9 ;  /* 0x0000000b161b7223 */ /* 0x004fe20000000009 */
[C---:B------:R-:W-:Y:S01]  /*1500*/  IMAD.WIDE.U32 R8, R21.reuse, UR16, R24 ;  /* 0x0000001015087c25 */ /* 0x040fe2000f8e0018 */
[----:B------:R-:W1:Y:S03]  /*1510*/  LDS R22, [R2+0x240] ;  /* 0x0002400002167984 */ /* 0x000e660000000800 */
[----:B------:R-:W-:Y:S01]  /*1520*/  IMAD R21, R21, UR17, R20 ;  /* 0x0000001115157c24 */ /* 0x000fe2000f8e0214 */
[----:B------:R-:W2:Y:S01]  /*1530*/  LDS R11, [R2+0x280] ;  /* 0x00028000020b7984 */ /* 0x000ea20000000800 */
[----:B------:R-:W-:-:S03]  /*1540*/  LEA R20, P0, R8, UR10, 0x2 ;  /* 0x0000000a08147c11 */ /* 0x000fc6000f8010ff */
[----:B------:R-:W3:Y:S01]  /*1550*/  LDS R10, [R2+0x2c0] ;  /* 0x0002c000020a7984 */ /* 0x000ee20000000800 */
[----:B------:R-:W-:-:S04]  /*1560*/  IADD3 R9, PT, PT, R9, R21, RZ ;  /* 0x0000001509097210 */ /* 0x000fc80007ffe0ff */
[----:B------:R-:W-:Y:S01]  /*1570*/  LEA.HI.X R21, R8, UR11, R9, 0x2, P0 ;  /* 0x0000000b08157c11 */ /* 0x000fe200080f1409 */
[----:B0-----:R-:W-:Y:S02]  /*1580*/  FFMA R23, R12, R23, R27 ;  /* 0x000000170c177223 */ /* 0x001fe4000000001b */
[----:B------:R-:W-:Y:S02]  /*1590*/  LDS R27, [R2+0x380] ;  /* 0x00038000021b7984 */ /* 0x000fe40000000800 */
[----:B-1----:R-:W-:-:S04]  /*15a0*/  FFMA R22, R22, R13, R23 ;  /* 0x0000000d16167223 */ /* 0x002fc80000000017 */
[----:B--2---:R-:W-:Y:S02]  /*15b0*/  FFMA R11, R11, R14, R22 ;  /* 0x0000000e0b0b7223 */ /* 0x004fe40000000016 */
[----:B------:R-:W-:Y:S02]  /*15c0*/  LDS R22, [R2+0x3c0] ;  /* 0x0003c00002167984 */ /* 0x000fe40000000800 */
[----:B---3--:R-:W-:Y:S02]  /*15d0*/  FFMA R28, R10, R15, R11 ;  /* 0x0000000f0a1c7223 */ /* 0x008fe4000000000b */
[----:B------:R-:W0:Y:S01]  /*15e0*/  LDS.128 R8, [R0+0x30] ;  /* 0x0000300000087984 */ /* 0x000e220000000c00 */
[----:B------:R-:W-:Y:S06]  /*15f0*/  BAR.SYNC.DEFER_BLOCKING 0x0 ;  /* 0x0000000000007b1d */ /* 0x000fec0000010000 */
[----:B------:R-:W2:Y:S04]  /*1600*/  LDG.E R19, desc[UR12][R18.64+0x40] ;  /* 0x0000400c12137981 */ /* 0x000ea8000c1e1900 */
[----:B------:R-:W3:Y:S01]  /*1610*/  LDG.E R21, desc[UR12][R20.64] ;  /* 0x0000000c14157981 */ /* 0x000ee2000c1e1900 */
[----:B------:R-:W-:-:S04]  /*1620*/  UIADD3 UR4, UP0, UPT, UR4, 0x2, URZ ;  /* 0x0000000204047890 */ /* 0x000fc8000ff1e0ff */
[----:B------:R-:W-:Y:S01]  /*1630*/  UIADD3.X UR5, UPT, UPT, URZ, UR5, URZ, UP0, !UPT ;  /* 0x00000005ff057290 */ /* 0x000fe200087fe4ff */
[----:B0-----:R-:W-:-:S04]  /*1640*/  FFMA R8, R8, R29, R28 ;  /* 0x0000001d08087223 */ /* 0x001fc8000000001c */
[----:B------:R-:W-:-:S04]  /*1650*/  FFMA R8, R26, R9, R8 ;  /* 0x000000091a087223 */ /* 0x000fc80000000008 */
[----:B------:R-:W-:-:S04]  /*1660*/  FFMA R27, R27, R10, R8 ;  /* 0x0000000a1b1b7223 */ /* 0x000fc80000000008 */
[----:B------:R-:W-:Y:S01]  /*1670*/  FFMA R27, R22, R11, R27 ;  /* 0x0000000b161b7223 */ /* 0x000fe2000000001b */
[----:B--2---:R-:W-:Y:S04]  /*1680*/  STS [R3], R19 ;  /* 0x0000001303007388 */ /* 0x004fe80000000800 */
[----:B---3--:R-:W-:Y:S01]  /*1690*/  STS [R4], R21 ;  /* 0x0000001504007388 */ /* 0x008fe20000000800 */
[----:B------:R-:W-:Y:S06]  /*16a0*/  BAR.SYNC.DEFER_BLOCKING 0x0 ;  /* 0x0000000000007b1d */ /* 0x000fec0000010000 */
[----:B------:R-:W-:Y:S04]  /*16b0*/  LDS R23, [R2] ;  /* 0x0000000002177984 */ /* 0x000fe80000000800 */
[----:B------:R-:W0:Y:S04]  /*16c0*/  LDS.128 R12, [R0] ;  /* 0x00000000000c7984 */ /* 0x000e280000000c00 */
[----:B------:R-:W1:Y:S04]  /*16d0*/  LDS R28, [R2+0x40] ;  /* 0x00004000021c7984 */ /* 0x000e680000000800 */
[----:B------:R-:W2:Y:S04]  /*16e0*/  LDS R29, [R2+0x80] ;  /* 0x00008000021d7984 */ /* 0x000ea80000000800 */
[----:B------:R-:W3:Y:S04]  /*16f0*/  LDS R18, [R2+0xc0] ;  /* 0x0000c00002127984 */ /* 0x000ee80000000800 */
[----:B------:R-:W-:Y:S04]  /*1700*/  LDS R19, [R2+0x100] ;  /* 0x0001000002137984 */ /* 0x000fe80000000800 */
[----:B------:R-:W4:Y:S04]  /*1710*/  LDS.128 R8, [R0+0x10] ;  /* 0x0000100000087984 */ /* 0x000f280000000c00 */
[----:B------:R-:W5:Y:S04]  /*1720*/  LDS R20, [R2+0x140] ;  /* 0x0001400002147984 */ /* 0x000f680000000800 */
[----:B------:R-:W5:Y:S04]  /*1730*/  LDS R21, [R2+0x180] ;  /* 0x0001800002157984 */ /* 0x000f680000000800 */
[----:B------:R-:W5:Y:S01]  /*1740*/  LDS R22, [R2+0x1c0] ;  /* 0x0001c00002167984 */ /* 0x000f620000000800 */
[----:B0-----:R-:W-:-:S04]  /*1750*/  FFMA R23, R12, R23, R27 ;  /* 0x000000170c177223 */ /* 0x001fc8000000001b */
[----:B-1----:R-:W-:Y:S02]  /*1760*/  FFMA R28, R28, R13, R23 ;  /* 0x0000000d1c1c7223 */ /* 0x002fe40000000017 */
[----:B------:R-:W-:Y:S02]  /*1770*/  LDS R23, [R2+0x200] ;  /* 0x0002000002177984 */ /* 0x000fe40000000800 */
[----:B--2---:R-:W-:-:S04]  /*1780*/  FFMA R29, R29, R14, R28 ;  /* 0x0000000e1d1d7223 */ /* 0x004fc8000000001c */
[----:B---3--:R-:W-:Y:S02]  /*1790*/  FFMA R29, R18, R15, R29 ;  /* 0x0000000f121d7223 */ /* 0x008fe4000000001d */
[----:B------:R-:W0:Y:S04]  /*17a0*/  LDS.128 R12, [R0+0x20] ;  /* 0x00002000000c7984 */ /* 0x000e280000000c00 */
[----:B------:R-:W1:Y:S01]  /*17b0*/  LDS R18, [R2+0x240] ;  /* 0x0002400002127984 */ /* 0x000e620000000800 */
[----:B----4-:R-:W-:-:S04]  /*17c0*/  FFMA R19, R8, R19, R29 ;  /* 0x0000001308137223 */ /* 0x010fc8000000001d */
[----:B-----5:R-:W-:Y:S02]  /*17d0*/  FFMA R20, R20, R9, R19 ;  /* 0x0000000914147223 */ /* 0x020fe40000000013 */
[----:B------:R-:W2:Y:S02]  /*17e0*/  LDS R19, [R2+0x280] ;  /* 0x0002800002137984 */ /* 0x000ea40000000800 */
[----:B------:R-:W-:Y:S02]  /*17f0*/  FFMA R21, R21, R10, R20 ;  /* 0x0000000a15157223 */ /* 0x000fe40000000014 */
[----:B------:R-:W3:Y:S02]  /*1800*/  LDS R20, [R2+0x2c0] ;  /* 0x0002c00002147984 */ /* 0x000ee40000000800 */
[----:B------:R-:W-:Y:S02]  /*1810*/  FFMA R27, R22, R11, R21 ;  /* 0x0000000b161b7223 */ /* 0x000fe40000000015 */
[----:B------:R-:W-:Y:S04]  /*1820*/  LDS R21, [R2+0x300] ;  /* 0x0003000002157984 */ /* 0x000fe80000000800 */
[----:B------:R-:W4:Y:S04]  /*1830*/  LDS.128 R8, [R0+0x30] ;  /* 0x0000300000087984 */ /* 0x000f280000000c00 */
[----:B------:R-:W5:Y:S01]  /*1840*/  LDS R22, [R2+0x340] ;  /* 0x0003400002167984 */ /* 0x000f620000000800 */
[----:B0-----:R-:W-:-:S03]  /*1850*/  FFMA R27, R12, R23, R27 ;  /* 0x000000170c1b7223 */ /* 0x001fc6000000001b */
[----:B------:R-:W0:Y:S01]  /*1860*/  LDS R23, [R2+0x380] ;  /* 0x0003800002177984 */ /* 0x000e220000000800 */
[----:B-1----:R-:W-:-:S03]  /*1870*/  FFMA R18, R18, R13, R27 ;  /* 0x0000000d12127223 */ /* 0x002fc6000000001b */
[----:B------:R-:W1:Y:S01]  /*1880*/  LDS R12, [R2+0x3c0] ;  /* 0x0003c000020c7984 */ /* 0x000e620000000800 */
[----:B--2---:R-:W-:-:S04]  /*1890*/  FFMA R19, R19, R14, R18 ;  /* 0x0000000e13137223 */ /* 0x004fc80000000012 */
[----:B---3--:R-:W-:-:S04]  /*18a0*/  FFMA R15, R20, R15, R19 ;  /* 0x0000000f140f7223 */ /* 0x008fc80000000013 */
[----:B----4-:R-:W-:-:S04]  /*18b0*/  FFMA R15, R8, R21, R15 ;  /* 0x00000015080f7223 */ /* 0x010fc8000000000f */
[----:B-----5:R-:W-:-:S04]  /*18c0*/  FFMA R22, R22, R9, R15 ;  /* 0x0000000916167223 */ /* 0x020fc8000000000f */
[----:B0-----:R-:W-:-:S04]  /*18d0*/  FFMA R23, R23, R10, R22 ;  /* 0x0000000a17177223 */ /* 0x001fc80000000016 */
[----:B-1----:R-:W-:Y:S01]  /*18e0*/  FFMA R29, R12, R11, R23 ;  /* 0x0000000b0c1d7223 */ /* 0x002fe20000000017 */
[----:B------:R-:W-:Y:S06]  /*18f0*/  BAR.SYNC.DEFER_BLOCKING 0x0 ;  /* 0x0000000000007b1d */ /* 0x000fec0000010000 */
.L_x_4:
[----:B------:R-:W-:Y:S05]  /*1900*/  BRA.U !UP1, `(.L_x_1) ;  /* 0x0000000109f07547 */ /* 0x000fea000b800000 */
[----:B------:R-:W-:Y:S01]  /*1910*/  USHF.L.U64.HI UR5, UR4, 0x4, UR5 ;  /* 0x0000000404057899 */ /* 0x000fe20008010205 */
[----:B------:R-:W-:Y:S01]  /*1920*/  MOV R8, R24 ;  /* 0x0000001800087202 */ /* 0x000fe20000000f00 */
[----:B------:R-:W-:Y:S01]  /*1930*/  USHF.L.U32 UR4, UR4, 0x4, URZ ;  /* 0x0000000404047899 */ /* 0x000fe200080006ff */
[----:B------:R-:W-:Y:S01]  /*1940*/  MOV R9, R25 ;  /* 0x0000001900097202 */ /* 0x000fe20000000f00 */
[----:B------:R-:W1:Y:S01]  /*1950*/  LDCU.64 UR6, c[0x0][0x388] ;  /* 0x00007100ff0677ac */ /* 0x000e620008000a00 */
[----:B------:R-:W2:Y:S03]  /*1960*/  LDCU.64 UR8, c[0x0][0x390] ;  /* 0x00007200ff0877ac */ /* 0x000ea60008000a00 */
[----:B------:R-:W-:-:S04]  /*1970*/  IADD3 R11, P0, PT, R6, UR4, RZ ;  /* 0x00000004060b7c10 */ /* 0x000fc8000ff1e0ff */
[----:B------:R-:W-:Y:S01]  /*1980*/  IADD3.X R6, PT, PT, RZ, UR5, RZ, P0, !PT ;  /* 0x00000005ff067c10 */ /* 0x000fe200087fe4ff */
[----:B------:R-:W-:Y:S01]  /*1990*/  IMAD.WIDE.U32 R8, R11, UR16, R8 ;  /* 0x000000100b087c25 */ /* 0x000fe2000f8e0008 */
[----:B------:R-:W-:-:S03]  /*19a0*/  IADD3 R17, P0, PT, R16, UR4, RZ ;  /* 0x0000000410117c10 */ /* 0x000fc6000ff1e0ff */
[----:B------:R-:W-:-:S04]  /*19b0*/  IMAD R6, R6, UR16, RZ ;  /* 0x0000001006067c24 */ /* 0x000fc8000f8e02ff */
[----:B------:R-:W-:Y:S01]  /*19c0*/  IMAD R11, R11, UR17, R6 ;  /* 0x000000110b0b7c24 */ /* 0x000fe2000f8e0206 */
[----:B------:R-:W-:Y:S02]  /*19d0*/  IADD3.X R6, PT, PT, R7, UR5, RZ, P0, !PT ;  /* 0x0000000507067c10 */ /* 0x000fe400087fe4ff */
[----:B-1----:R-:W-:Y:S02]  /*19e0*/  LEA R12, P0, R17, UR6, 0x2 ;  /* 0x00000006110c7c11 */ /* 0x002fe4000f8010ff */
[C---:B--2---:R-:W-:Y:S02]  /*19f0*/  LEA R16, P1, R8.reuse, UR8, 0x2 ;  /* 0x0000000808107c11 */ /* 0x044fe4000f8210ff */
[----:B------:R-:W-:Y:S02]  /*1a00*/  IADD3 R7, PT, PT, R9, R11, RZ ;  /* 0x0000000b09077210 */ /* 0x000fe40007ffe0ff */
[----:B------:R-:W-:Y:S02]  /*1a10*/  LEA.HI.X R13, R17, UR7, R6, 0x2, P0 ;  /* 0x00000007110d7c11 */ /* 0x000fe400080f1406 */
[----:B------:R-:W-:-:S03]  /*1a20*/  LEA.HI.X R17, R8, UR9, R7, 0x2, P1 ;  /* 0x0000000908117c11 */ /* 0x000fc600088f1407 */
[----:B0-----:R-:W2:Y:S04]  /*1a30*/  LDG.E R18, desc[UR12][R12.64] ;  /* 0x0000000c0c127981 */ /* 0x001ea8000c1e1900 */
[----:B------:R-:W3:Y:S04]  /*1a40*/  LDG.E R17, desc[UR12][R16.64] ;  /* 0x0000000c10117981 */ /* 0x000ee8000c1e1900 */
        /* <DEDUP_REMOVED lines=12> */
[----:B------:R-:W5:Y:S04]  /*1b10*/  LDS R4, [R2+0x1c0] ;  /* 0x0001c00002047984 */ /* 0x000f680000000800 */
[----:B------:R-:W-:Y:S01]  /*1b20*/  LDS R21, [R2+0x200] ;  /* 0x0002000002157984 */ /* 0x000fe20000000800 */
[----:B0-----:R-:W-:-:S03]  /*1b30*/  FFMA R8, R8, R19, R29 ;  /* 0x0000001308087223 */ /* 0x001fc6000000001d */
[----:B------:R-:W-:Y:S01]  /*1b40*/  LDS R20, [R2+0x240] ;  /* 0x0002400002147984 */ /* 0x000fe20000000800 */
[----:B-1----:R-:W-:-:S03]  /*1b50*/  FFMA R8, R23, R9, R8 ;  /* 0x0000000917087223 */ /* 0x002fc60000000008 */
[----:B------:R-:W0:Y:S01]  /*1b60*/  LDS.128 R16, [R0+0x20] ;  /* 0x0000200000107984 */ /* 0x000e220000000c00 */
[----:B--2---:R-:W-:-:S03]  /*1b70*/  FFMA R27, R27, R10, R8 ;  /* 0x0000000a1b1b7223 */ /* 0x004fc60000000008 */
[----:B------:R-:W1:Y:S01]  /*1b80*/  LDS R23, [R2+0x280] ;  /* 0x0002800002177984 */ /* 0x000e620000000800 */
[----:B---3--:R-:W-:-:S03]  /*1b90*/  FFMA R29, R26, R11, R27 ;  /* 0x0000000b1a1d7223 */ /* 0x008fc6000000001b */
[----:B------:R-:W2:Y:S04]  /*1ba0*/  LDS R22, [R2+0x2c0] ;  /* 0x0002c00002167984 */ /* 0x000ea80000000800 */
[----:B------:R-:W-:Y:S01]  /*1bb0*/  LDS R27, [R2+0x300] ;  /* 0x00030000021b7984 */ /* 0x000fe20000000800 */
[----:B----4-:R-:W-:-:S03]  /*1bc0*/  FFMA R29, R12, R7, R29 ;  /* 0x000000070c1d7223 */ /* 0x010fc6000000001d */
[----:B------:R-:W3:Y:S01]  /*1bd0*/  LDS.128 R8, [R0+0x30] ;  /* 0x0000300000087984 */ /* 0x000ee20000000c00 */
[----:B-----5:R-:W-:-:S03]  /*1be0*/  FFMA R12, R6, R13, R29 ;  /* 0x0000000d060c7223 */ /* 0x020fc6000000001d */
[----:B------:R-:W4:Y:S01]  /*1bf0*/  LDS R26, [R2+0x340] ;  /* 0x00034000021a7984 */ /* 0x000f220000000800 */
[----:B------:R-:W-:-:S03]  /*1c00*/  FFMA R3, R3, R14, R12 ;  /* 0x0000000e03037223 */ /* 0x000fc6000000000c */
[----:B------:R-:W5:Y:S01]  /*1c10*/  LDS R7, [R2+0x380] ;  /* 0x0003800002077984 */ /* 0x000f620000000800 */
[----:B------:R-:W-:-:S03]  /*1c20*/  FFMA R3, R4, R15, R3 ;  /* 0x0000000f04037223 */ /* 0x000fc60000000003 */
[----:B------:R-:W5:Y:S01]  /*1c30*/  LDS R6, [R2+0x3c0] ;  /* 0x0003c00002067984 */ /* 0x000f620000000800 */
[----:B0-----:R-:W-:-:S04]  /*1c40*/  FFMA R3, R16, R21, R3 ;  /* 0x0000001510037223 */ /* 0x001fc80000000003 */
[----:B------:R-:W-:-:S04]  /*1c50*/  FFMA R20, R20, R17, R3 ;  /* 0x0000001114147223 */ /* 0x000fc80000000003 */
[----:B-1----:R-:W-:-:S04]  /*1c60*/  FFMA R23, R23, R18, R20 ;  /* 0x0000001217177223 */ /* 0x002fc80000000014 */
[----:B--2---:R-:W-:-:S04]  /*1c70*/  FFMA R19, R22, R19, R23 ;  /* 0x0000001316137223 */ /* 0x004fc80000000017 */
[----:B---3--:R-:W-:-:S04]  /*1c80*/  FFMA R19, R8, R27, R19 ;  /* 0x0000001b08137223 */ /* 0x008fc80000000013 */
[----:B----4-:R-:W-:-:S04]  /*1c90*/  FFMA R26, R26, R9, R19 ;  /* 0x000000091a1a7223 */ /* 0x010fc80000000013 */
[----:B-----5:R-:W-:-:S04]  /*1ca0*/  FFMA R7, R7, R10, R26 ;  /* 0x0000000a07077223 */ /* 0x020fc8000000001a */
[----:B------:R-:W-:Y:S01]  /*1cb0*/  FFMA R29, R6, R11, R7 ;  /* 0x0000000b061d7223 */ /* 0x000fe20000000007 */
[----:B------:R-:W-:Y:S06]  /*1cc0*/  BAR.SYNC.DEFER_BLOCKING 0x0 ;  /* 0x0000000000007b1d */ /* 0x000fec0000010000 */
.L_x_1:
[----:B------:R-:W1:Y:S01]  /*1cd0*/  LDCU.64 UR4, c[0x0][0x398] ;  /* 0x00007300ff0477ac */ /* 0x000e620008000a00 */
[----:B------:R-:W-:-:S03]  /*1ce0*/  SHF.R.S32.HI R25, RZ, 0x1f, R24 ;  /* 0x0000001fff197819 */ /* 0x000fc60000011418 */
[----:B------:R-:W-:-:S04]  /*1cf0*/  IMAD.WIDE.U32 R2, R5, UR16, R24 ;  /* 0x0000001005027c25 */ /* 0x000fc8000f8e0018 */
[----:B------:R-:W-:Y:S01]  /*1d00*/  IMAD R5, R5, UR17, R3 ;  /* 0x0000001105057c24 */ /* 0x000fe2000f8e0203 */
[----:B-1----:R-:W-:-:S04]  /*1d10*/  LEA R4, P0, R2, UR4, 0x2 ;  /* 0x0000000402047c11 */ /* 0x002fc8000f8010ff */
[----:B------:R-:W-:-:S05]  /*1d20*/  LEA.HI.X R5, R2, UR5, R5, 0x2, P0 ;  /* 0x0000000502057c11 */ /* 0x000fca00080f1405 */
[----:B0-----:R-:W-:Y:S01]  /*1d30*/  STG.E desc[UR12][R4.64], R29 ;  /* 0x0000001d04007986 */ /* 0x001fe2000c10190c */
[----:B------:R-:W-:Y:S05]  /*1d40*/  EXIT ;  /* 0x000000000000794d */ /* 0x000fea0003800000 */
.L_x_5:
        /* <DEDUP_REMOVED lines=11> */
.L_x_14:


//--------------------- .text._Z3mulmPfS_S_       --------------------------
	.section	.text._Z3mulmPfS_S_,"ax",@progbits
	.align	128
        .global         _Z3mulmPfS_S_
        .type           _Z3mulmPfS_S_,@function
        .size           _Z3mulmPfS_S_,(.L_x_15 - _Z3mulmPfS_S_)
        .other          _Z3mulmPfS_S_,@"STO_CUDA_ENTRY STV_DEFAULT"
_Z3mulmPfS_S_:
.text._Z3mulmPfS_S_:
[----:B------:R-:W-:Y:S01]  /*0000*/  LDC R1, c[0x0][0x37c] ;  /* 0x0000df00ff017b82 */ /* 0x000fe20000000800 */
[----:B------:R-:W0:Y:S07]  /*0010*/  S2R R3, SR_TID.Y ;  /* 0x0000000000037919 */ /* 0x000e2e0000002200 */
[----:B------:R-:W0:Y:S01]  /*0020*/  LDC R0, c[0x0][0x364] ;  /* 0x0000d900ff007b82 */ /* 0x000e220000000800 */
[----:B------:R-:W1:Y:S07]  /*0030*/  S2R R12, SR_TID.X ;  /* 0x00000000000c7919 */ /* 0x000e6e0000002100 */
[----:B------:R-:W0:Y:S08]  /*0040*/  S2UR UR4, SR_CTAID.Y ;  /* 0x00000000000479c3 */ /* 0x000e300000002600 */
[----:B------:R-:W1:Y:S08]  /*0050*/  S2UR UR5, SR_CTAID.X ;  /* 0x00000000000579c3 */ /* 0x000e700000002500 */
[----:B------:R-:W1:Y:S08]  /*0060*/  LDC R13, c[0x0][0x360] ;  /* 0x0000d800ff0d7b82 */ /* 0x000e700000000800 */
[----:B------:R-:W2:Y:S01]  /*0070*/  LDC.64 R10, c[0x0][0x380] ;  /* 0x0000e000ff0a7b82 */ /* 0x000ea20000000a00 */
[----:B0-----:R-:W-:-:S02]  /*0080*/  IMAD R3, R0, UR4, R3 ;  /* 0x0000000400037c24 */ /* 0x001fc4000f8e0203 */
[----:B-1----:R-:W-:-:S05]  /*0090*/  IMAD R12, R13, UR5, R12 ;  /* 0x000000050d0c7c24 */ /* 0x002fca000f8e020c */
[----:B------:R-:W-:Y:S02]  /*00a0*/  ISETP.GT.U32.AND P0, PT, R3, R12, PT ;  /* 0x0000000c0300720c */ /* 0x000fe40003f04070 */
[----:B------:R-:W-:-:S04]  /*00b0*/  SHF.R.S32.HI R13, RZ, 0x1f, R12 ;  /* 0x0000001fff0d7819 */ /* 0x000fc8000001140c */
[----:B------:R-:W-:-:S04]  /*00c0*/  ISETP.GT.U32.AND.EX P0, PT, RZ, R13, PT, P0 ;  /* 0x0000000dff00720c */ /* 0x000fc80003f04100 */
[----:B------:R-:W-:Y:S02]  /*00d0*/  SEL R5, R3, R12, P0 ;  /* 0x0000000c03057207 */ /* 0x000fe40000000000 */
[----:B------:R-:W-:Y:S02]  /*00e0*/  SEL R0, R13, RZ, !P0 ;  /* 0x000000ff0d007207 */ /* 0x000fe40004000000 */
[----:B--2---:R-:W-:-:S04]  /*00f0*/  ISETP.GE.U32.AND P0, PT, R5, R10, PT ;  /* 0x0000000a0500720c */ /* 0x004fc80003f06070 */
[----:B------:R-:W-:-:S13]  /*0100*/  ISETP.GE.U32.AND.EX P0, PT, R0, R11, PT, P0 ;  /* 0x0000000b0000720c */ /* 0x000fda0003f06100 */
[----:B------:R-:W-:Y:S05]  /*0110*/  @P0 EXIT ;  /* 0x000000000000094d */ /* 0x000fea0003800000 */
[C---:B------:R-:W-:Y:S01]  /*0120*/  IADD3 R2, P0, PT, R10.reuse, -0x1, RZ ;  /* 0xffffffff0a027810 */ /* 0x040fe20007f1e0ff */
[----:B------:R-:W-:Y:S01]  /*0130*/  IMAD.WIDE.U32 R14, R3, R10, RZ ;  /* 0x0000000a030e7225 */ /* 0x000fe200078e00ff */
[----:B------:R-:W-:Y:S01]  /*0140*/  LOP3.LUT R0, R10, 0x7, RZ, 0xc0, !PT ;  /* 0x000000070a007812 */ /* 0x000fe200078ec0ff */
[----:B------:R-:W0:Y:S01]  /*0150*/  LDCU.64 UR4, c[0x0][0x358] ;  /* 0x00006b00ff0477ac */ /* 0x000e220008000a00 */
[----:B------:R-:W-:Y:S01]  /*0160*/  ISETP.GE.U32.AND P1, PT, R2, 0x7, PT ;  /* 0x000000070200780c */ /* 0x000fe20003f26070 */
[----:B------:R-:W-:Y:S01]  /*0170*/  IMAD.MOV.U32 R22, RZ, RZ, RZ ;  /* 0x000000ffff167224 */ /* 0x000fe200078e00ff */
[----:B------:R-:W-:Y:S01]  /*0180*/  IADD3.X R2, PT, PT, R11, -0x1, RZ, P0, !PT ;  /* 0xffffffff0b027810 */ /* 0x000fe200007fe4ff */
[----:B------:R-:W-:Y:S01]  /*0190*/  IMAD.MOV.U32 R5, RZ, RZ, RZ ;  /* 0x000000ffff057224 */ /* 0x000fe200078e00ff */
[----:B------:R-:W-:Y:S01]  /*01a0*/  ISETP.NE.U32.AND P0, PT, R0, RZ, PT ;  /* 0x000000ff0000720c */ /* 0x000fe20003f05070 */
[----:B------:R-:W-:Y:S01]  /*01b0*/  IMAD R4, R3, R11, R15 ;  /* 0x0000000b03047224 */ /* 0x000fe200078e020f */
[----:B------:R-:W-:Y:S01]  /*01c0*/  ISETP.GE.U32.AND.EX P1, PT, R2, RZ, PT, P1 ;  /* 0x000000ff0200720c */ /* 0x000fe20003f26110 */
[----:B------:R-:W-:Y:S01]  /*01d0*/  IMAD.MOV.U32 R2, RZ, RZ, RZ ;  /* 0x000000ffff027224 */ /* 0x000fe200078e00ff */
[----:B------:R-:W-:-:S11]  /*01e0*/  ISETP.NE.AND.EX P0, PT, RZ, RZ, PT, P0 ;  /* 0x000000ffff00720c */ /* 0x000fd60003f05300 */
[----:B0-----:R-:W-:Y:S05]  /*01f0*/  @!P1 BRA `(.L_x_6) ;  /* 0x00000004000c9947 */ /* 0x001fea0003800000 */
[----:B------:R-:W0:Y:S01]  /*0200*/  LDCU.64 UR6, c[0x0][0x390] ;  /* 0x00007200ff0677ac */ /* 0x000e220008000a00 */
[----:B------:R-:W1:Y:S01]  /*0210*/  LDC R5, c[0x0][0x384] ;  /* 0x0000e100ff057b82 */ /* 0x000e620000000800 */
[C---:B------:R-:W-:Y:S01]  /*0220*/  LOP3.LUT R2, R10.reuse, 0xfffffff8, RZ, 0xc0, !PT ;  /* 0xfffffff80a027812 */ /* 0x040fe200078ec0ff */
[----:B------:R-:W-:Y:S01]  /*0230*/  IMAD.SHL.U32 R7, R11, 0x4, RZ ;  /* 0x000000040b077824 */ /* 0x000fe200078e00ff */
[----:B------:R-:W2:Y:S01]  /*0240*/  LDCU.64 UR8, c[0x0][0x388] ;  /* 0x00007100ff0877ac */ /* 0x000ea20008000a00 */
[C---:B------:R-:W-:Y:S01]  /*0250*/  IMAD.WIDE.U32 R16, R10.reuse, 0x4, RZ ;  /* 0x000000040a107825 */ /* 0x040fe200078e00ff */
[----:B------:R-:W-:-:S03]  /*0260*/  SHF.L.U64.HI R8, R10, 0x5, R11 ;  /* 0x000000050a087819 */ /* 0x000fc6000001020b */
[----:B------:R-:W-:Y:S02]  /*0270*/  IMAD.MOV.U32 R22, RZ, RZ, RZ ;  /* 0x000000ffff167224 */ /* 0x000fe400078e00ff */
[----:B------:R-:W-:Y:S02]  /*0280*/  IMAD.IADD R7, R17, 0x1, R7 ;  /* 0x0000000111077824 */ /* 0x000fe400078e0207 */
[----:B------:R-:W-:Y:S01]  /*0290*/  IMAD.MOV.U32 R9, RZ, RZ, R2 ;  /* 0x000000ffff097224 */ /* 0x000fe200078e0002 */
[----:B0-----:R-:W-:Y:S02]  /*02a0*/  LEA R28, P1, R12, UR6, 0x2 ;  /* 0x000000060c1c7c11 */ /* 0x001fe4000f8210ff */
[----:B--2---:R-:W-:Y:S02]  /*02b0*/  LEA R23, P2, R14, UR8, 0x2 ;  /* 0x000000080e177c11 */ /* 0x004fe4000f8410ff */
[----:B------:R-:W-:Y:S01]  /*02c0*/  LEA.HI.X R3, R12, UR7, R13, 0x2, P1 ;  /* 0x000000070c037c11 */ /* 0x000fe200088f140d */
[----:B-1----:R-:W-:Y:S01]  /*02d0*/  IMAD.MOV.U32 R6, RZ, RZ, R5 ;  /* 0x000000ffff067224 */ /* 0x002fe200078e0005 */
[----:B------:R-:W-:-:S02]  /*02e0*/  LEA.HI.X R26, R14, UR9, R4, 0x2, P2 ;  /* 0x000000090e1a7c11 */ /* 0x000fc400090f1404 */
[----:B------:R-:W-:-:S05]  /*02f0*/  IADD3 R23, P1, PT, R23, 0x10, RZ ;  /* 0x0000001017177810 */ /* 0x000fca0007f3e0ff */
[----:B------:R-:W-:-:S08]  /*0300*/  IMAD.X R26, RZ, RZ, R26, P1 ;  /* 0x000000ffff1a7224 */ /* 0x000fd000008e061a */
.L_x_7:
[----:B------:R-:W-:Y:S01]  /*0310*/  IMAD.MOV.U32 R18, RZ, RZ, R23 ;  /* 0x000000ffff127224 */ /* 0x000fe200078e0017 */
[----:B------:R-:W-:Y:S01]  /*0320*/  IADD3 R24, P1, PT, R28, R16, RZ ;  /* 0x000000101c187210 */ /* 0x000fe20007f3e0ff */
[----:B------:R-:W-:Y:S02]  /*0330*/  IMAD.MOV.U32 R19, RZ, RZ, R26 ;  /* 0x000000ffff137224 */ /* 0x000fe400078e001a */
[----:B------:R-:W-:Y:S02]  /*0340*/  IMAD.MOV.U32 R29, RZ, RZ, R3 ;  /* 0x000000ffff1d7224 */ /* 0x000fe400078e0003 */
[----:B------:R-:W-:Y:S01]  /*0350*/  IMAD.X R25, R3, 0x1, R7, P1 ;  /* 0x0000000103197824 */ /* 0x000fe200008e0607 */
[----:B------:R-:W2:Y:S04]  /*0360*/  LDG.E R21, desc[UR4][R18.64+-0x10] ;  /* 0xfffff00412157981 */ /* 0x000ea8000c1e1900 */
[----:B------:R-:W2:Y:S04]  /*0370*/  LDG.E R20, desc[UR4][R28.64] ;  /* 0x000000041c147981 */ /* 0x000ea8000c1e1900 */
[----:B------:R-:W3:Y:S04]  /*0380*/  LDG.E R26, desc[UR4][R24.64] ;  /* 0x00000004181a7981 */ /* 0x000ee8000c1e1900 */
[----:B------:R-:W3:Y:S04]  /*0390*/  LDG.E R23, desc[UR4][R18.64+-0xc] ;  /* 0xfffff40412177981 */ /* 0x000ee8000c1e1900 */
[----:B------:R-:W4:Y:S01]  /*03a0*/  LDG.E R29, desc[UR4][R18.64+-0x8] ;  /* 0xfffff804121d7981 */ /* 0x000f22000c1e1900 */
[----:B--2---:R-:W-:Y:S01]  /*03b0*/  FFMA R22, R21, R20, R22 ;  /* 0x0000001415167223 */ /* 0x004fe20000000016 */
[----:B------:R-:W-:-:S05]  /*03c0*/  IADD3 R20, P1, PT, R24, R16, RZ ;  /* 0x0000001018147210 */ /* 0x000fca0007f3e0ff */
[--C-:B------:R-:W-:Y:S02]  /*03d0*/  IMAD.X R21, R25, 0x1, R7.reuse, P1 ;  /* 0x0000000119157824 */ /* 0x100fe400008e0607 */
[----:B---3--:R-:W-:Y:S01]  /*03e0*/  FFMA R24, R23, R26, R22 ;  /* 0x0000001a17187223 */ /* 0x008fe20000000016 */
[----:B------:R-:W-:Y:S01]  /*03f0*/  IADD3 R22, P1, PT, R20, R16, RZ ;  /* 0x0000001014167210 */ /* 0x000fe20007f3e0ff */
[----:B------:R-:W2:Y:S04]  /*0400*/  LDG.E R26, desc[UR4][R18.64+-0x4] ;  /* 0xfffffc04121a7981 */ /* 0x000ea8000c1e1900 */
[----:B------:R-:W4:Y:S01]  /*0410*/  LDG.E R20, desc[UR4][R20.64] ;  /* 0x0000000414147981 */ /* 0x000f22000c1e1900 */
[----:B------:R-:W-:-:S05]  /*0420*/  IMAD.X R23, R21, 0x1, R7, P1 ;  /* 0x0000000115177824 */ /* 0x000fca00008e0607 */
[----:B------:R-:W2:Y:S01]  /*0430*/  LDG.E R27, desc[UR4][R22.64] ;  /* 0x00000004161b7981 */ /* 0x000ea2000c1e1900 */
[----:B----4-:R-:W-:Y:S01]  /*0440*/  FFMA R29, R29, R20, R24 ;  /* 0x000000141d1d7223 */ /* 0x010fe20000000018 */
[-C--:B------:R-:W-:Y:S02]  /*0450*/  IADD3 R24, P1, PT, R22, R16.reuse, RZ ;  /* 0x0000001016187210 */ /* 0x080fe40007f3e0ff */
[----:B------:R-:W3:Y:S03]  /*0460*/  LDG.E R20, desc[UR4][R18.64+0x4] ;  /* 0x0000040412147981 */ /* 0x000ee6000c1e1900 */
[----:B------:R-:W-:Y:S02]  /*0470*/  IMAD.X R25, R23, 0x1, R7, P1 ;  /* 0x0000000117197824 */ /* 0x000fe400008e0607 */
[----:B--2---:R-:W-:Y:S01]  /*0480*/  FFMA R29, R26, R27, R29 ;  /* 0x0000001b1a1d7223 */ /* 0x004fe2000000001d */
[----:B------:R-:W-:Y:S01]  /*0490*/  IADD3 R26, P1, PT, R24, R16, RZ ;  /* 0x00000010181a7210 */ /* 0x000fe20007f3e0ff */
[----:B------:R-:W2:Y:S04]  /*04a0*/  LDG.E R22, desc[UR4][R18.64] ;  /* 0x0000000412167981 */ /* 0x000ea8000c1e1900 */
[----:B------:R-:W2:Y:S01]  /*04b0*/  LDG.E R24, desc[UR4][R24.64] ;  /* 0x0000000418187981 */ /* 0x000ea2000c1e1900 */
[----:B------:R-:W-:-:S05]  /*04c0*/  IMAD.X R27, R25, 0x1, R7, P1 ;  /* 0x00000001191b7824 */ /* 0x000fca00008e0607 */
[----:B------:R-:W3:Y:S01]  /*04d0*/  LDG.E R21, desc[UR4][R26.64] ;  /* 0x000000041a157981 */ /* 0x000ee2000c1e1900 */
[----:B--2---:R-:W-:Y:S01]  /*04e0*/  FFMA R29, R22, R24, R29 ;  /* 0x00000018161d7223 */ /* 0x004fe2000000001d */
[-C--:B------:R-:W-:Y:S02]  /*04f0*/  IADD3 R22, P1, PT, R26, R16.reuse, RZ ;  /* 0x000000101a167210 */ /* 0x080fe40007f3e0ff */
[----:B------:R-:W2:Y:S03]  /*0500*/  LDG.E R24, desc[UR4][R18.64+0x8] ;  /* 0x0000080412187981 */ /* 0x000ea6000c1e1900 */
[----:B------:R-:W-:Y:S02]  /*0510*/  IMAD.X R23, R27, 0x1, R7, P1 ;  /* 0x000000011b177824 */ /* 0x000fe400008e0607 */
[----:B---3--:R-:W-:Y:S01]  /*0520*/  FFMA R29, R20, R21, R29 ;  /* 0x00000015141d7223 */ /* 0x008fe2000000001d */
[----:B------:R-:W-:Y:S01]  /*0530*/  IADD3 R20, P1, PT, R22, R16, RZ ;  /* 0x0000001016147210 */ /* 0x000fe20007f3e0ff */
[----:B------:R-:W3:Y:S04]  /*0540*/  LDG.E R27, desc[UR4][R18.64+0xc] ;  /* 0x00000c04121b7981 */ /* 0x000ee8000c1e1900 */
[----:B------:R-:W-:Y:S01]  /*0550*/  IMAD.X R21, R23, 0x1, R7, P1 ;  /* 0x0000000117157824 */ /* 0x000fe200008e0607 */
[----:B------:R0:W2:Y:S04]  /*0560*/  LDG.E R25, desc[UR4][R22.64] ;  /* 0x0000000416197981 */ /* 0x0000a8000c1e1900 */
[----:B------:R-:W3:Y:S01]  /*0570*/  LDG.E R20, desc[UR4][R20.64] ;  /* 0x0000000414147981 */ /* 0x000ee2000c1e1900 */
[----:B------:R-:W-:-:S04]  /*0580*/  IADD3 R9, P1, PT, R9, -0x8, RZ ;  /* 0xfffffff809097810 */ /* 0x000fc80007f3e0ff */
[----:B------:R-:W-:Y:S02]  /*0590*/  IADD3.X R6, PT, PT, R6, -0x1, RZ, P1, !PT ;  /* 0xffffffff06067810 */ /* 0x000fe40000ffe4ff */
[----:B------:R-:W-:-:S04]  /*05a0*/  ISETP.NE.U32.AND P1, PT, R9, RZ, PT ;  /* 0x000000ff0900720c */ /* 0x000fc80003f25070 */
[----:B------:R-:W-:Y:S02]  /*05b0*/  ISETP.NE.AND.EX P1, PT, R6, RZ, PT, P1 ;  /* 0x000000ff0600720c */ /* 0x000fe40003f25310 */
[----:B------:R-:W-:Y:S02]  /*05c0*/  LEA R28, P2, R10, R28, 0x5 ;  /* 0x0000001c0a1c7211 */ /* 0x000fe400078428ff */
[----:B0-----:R-:W-:-:S03]  /*05d0*/  IADD3 R23, P3, PT, R18, 0x20, RZ ;  /* 0x0000002012177810 */ /* 0x001fc60007f7e0ff */
[----:B------:R-:W-:Y:S02]  /*05e0*/  IMAD.X R3, R3, 0x1, R8, P2 ;  /* 0x0000000103037824 */ /* 0x000fe400010e0608 */
[----:B------:R-:W-:Y:S02]  /*05f0*/  IMAD.X R26, RZ, RZ, R19, P3 ;  /* 0x000000ffff1a7224 */ /* 0x000fe400018e0613 */
[----:B--2---:R-:W-:-:S04]  /*0600*/  FFMA R24, R24, R25, R29 ;  /* 0x0000001918187223 */ /* 0x004fc8000000001d */
[----:B---3--:R-:W-:Y:S01]  /*0610*/  FFMA R22, R27, R20, R24 ;  /* 0x000000141b167223 */ /* 0x008fe20000000018 */
[----:B------:R-:W-:Y:S06]  /*0620*/  @P1 BRA `(.L_x_7) ;  /* 0xfffffffc00381947 */ /* 0x000fec000383ffff */
.L_x_6:
[----:B------:R-:W-:Y:S05]  /*0630*/  @!P0 BRA `(.L_x_8) ;  /* 0x0000000400648947 */ /* 0x000fea0003800000 */
[----:B------:R-:W-:Y:S02]  /*0640*/  ISETP.GE.U32.AND P1, PT, R0, 0x4, PT ;  /* 0x000000040000780c */ /* 0x000fe40003f26070 */
[----:B------:R-:W-:Y:S02]  /*0650*/  LOP3.LUT R24, R10, 0x3, RZ, 0xc0, !PT ;  /* 0x000000030a187812 */ /* 0x000fe400078ec0ff */
[----:B------:R-:W-:Y:S02]  /*0660*/  ISETP.GE.U32.AND.EX P1, PT, RZ, RZ, PT, P1 ;  /* 0x000000ffff00720c */ /* 0x000fe40003f26110 */
[----:B------:R-:W-:-:S04]  /*0670*/  ISETP.NE.U32.AND P0, PT, R24, RZ, PT ;  /* 0x000000ff1800720c */ /* 0x000fc80003f05070 */
[----:B------:R-:W-:-:S07]  /*0680*/  ISETP.NE.AND.EX P0, PT, RZ, RZ, PT, P0 ;  /* 0x000000ffff00720c */ /* 0x000fce0003f05300 */
[----:B------:R-:W-:Y:S06]  /*0690*/  @!P1 BRA `(.L_x_9) ;  /* 0x0000000000889947 */ /* 0x000fec0003800000 */
[----:B------:R-:W0:Y:S01]  /*06a0*/  LDCU.64 UR6, c[0x0][0x388] ;  /* 0x00007100ff0677ac */ /* 0x000e220008000a00 */
[-C--:B------:R-:W-:Y:S01]  /*06b0*/  IMAD R0, R5, R10.reuse, RZ ;  /* 0x0000000a05007224 */ /* 0x080fe200078e02ff */
[----:B------:R-:W-:Y:S01]  /*06c0*/  SHF.L.U64.HI R25, R10, 0x2, R11 ;  /* 0x000000020a197819 */ /* 0x000fe2000001020b */
[C---:B------:R-:W-:Y:S01]  /*06d0*/  IMAD.WIDE.U32 R8, R2.reuse, R10, R12 ;  /* 0x0000000a02087225 */ /* 0x040fe200078e000c */
[----:B------:R-:W1:Y:S03]  /*06e0*/  LDCU.64 UR8, c[0x0][0x390] ;  /* 0x00007200ff0877ac */ /* 0x000e660008000a00 */
[C---:B------:R-:W-:Y:S01]  /*06f0*/  IMAD R3, R2.reuse, R11, R0 ;  /* 0x0000000b02037224 */ /* 0x040fe200078e0200 */
[----:B------:R-:W-:-:S03]  /*0700*/  IADD3 R0, P1, PT, R2, R14, RZ ;  /* 0x0000000e02007210 */ /* 0x000fc60007f3e0ff */
[----:B------:R-:W-:Y:S02]  /*0710*/  IMAD.IADD R3, R9, 0x1, R3 ;  /* 0x0000000109037824 */ /* 0x000fe400078e0203 */
[----:B------:R-:W-:Y:S02]  /*0720*/  IMAD.X R7, R5, 0x1, R4, P1 ;  /* 0x0000000105077824 */ /* 0x000fe400008e0604 */
[----:B------:R-:W-:Y:S01]  /*0730*/  IMAD.SHL.U32 R9, R10, 0x4, RZ ;  /* 0x000000040a097824 */ /* 0x000fe200078e00ff */
[----:B0-----:R-:W-:Y:S02]  /*0740*/  LEA R6, P1, R0, UR6, 0x2 ;  /* 0x0000000600067c11 */ /* 0x001fe4000f8210ff */
[----:B-1----:R-:W-:Y:S02]  /*0750*/  LEA R20, P2, R8, UR8, 0x2 ;  /* 0x0000000808147c11 */ /* 0x002fe4000f8410ff */
[----:B------:R-:W-:Y:S02]  /*0760*/  LEA.HI.X R7, R0, UR7, R7, 0x2, P1 ;  /* 0x0000000700077c11 */ /* 0x000fe400088f1407 */
[----:B------:R-:W-:-:S02]  /*0770*/  LEA.HI.X R21, R8, UR9, R3, 0x2, P2 ;  /* 0x0000000908157c11 */ /* 0x000fc400090f1403 */
[----:B------:R-:W-:Y:S01]  /*0780*/  IADD3 R18, P1, PT, R9, R20, RZ ;  /* 0x0000001409127210 */ /* 0x000fe20007f3e0ff */
[----:B------:R-:W2:Y:S03]  /*0790*/  LDG.E R23, desc[UR4][R6.64] ;  /* 0x0000000406177981 */ /* 0x000ea6000c1e1900 */
[-C--:B------:R-:W-:Y:S01]  /*07a0*/  IADD3 R16, P2, PT, R18, R9.reuse, RZ ;  /* 0x0000000912107210 */ /* 0x080fe20007f5e0ff */
[----:B------:R-:W-:Y:S01]  /*07b0*/  IMAD.X R19, R25, 0x1, R21, P1 ;  /* 0x0000000119137824 */ /* 0x000fe200008e0615 */
[----:B------:R-:W2:Y:S02]  /*07c0*/  LDG.E R3, desc[UR4][R20.64] ;  /* 0x0000000414037981 */ /* 0x000ea4000c1e1900 */
[----:B------:R-:W-:Y:S01]  /*07d0*/  IADD3 R8, P1, PT, R16, R9, RZ ;  /* 0x0000000910087210 */ /* 0x000fe20007f3e0ff */
[--C-:B------:R-:W-:Y:S01]  /*07e0*/  IMAD.X R17, R19, 0x1, R25.reuse, P2 ;  /* 0x0000000113117824 */ /* 0x100fe200010e0619 */
[----:B------:R-:W3:Y:S04]  /*07f0*/  LDG.E R18, desc[UR4][R18.64] ;  /* 0x0000000412127981 */ /* 0x000ee8000c1e1900 */
[----:B------:R-:W3:Y:S01]  /*0800*/  LDG.E R0, desc[UR4][R6.64+0x4] ;  /* 0x0000040406007981 */ /* 0x000ee2000c1e1900 */
[----:B------:R-:W-:-:S03]  /*0810*/  IMAD.X R9, R17, 0x1, R25, P1 ;  /* 0x0000000111097824 */ /* 0x000fc600008e0619 */
[----:B------:R-:W4:Y:S04]  /*0820*/  LDG.E R16, desc[UR4][R16.64] ;  /* 0x0000000410107981 */ /* 0x000f28000c1e1900 */
[----:B------:R-:W4:Y:S04]  /*0830*/  LDG.E R25, desc[UR4][R6.64+0x8] ;  /* 0x0000080406197981 */ /* 0x000f28000c1e1900 */
[----:B------:R-:W5:Y:S04]  /*0840*/  LDG.E R21, desc[UR4][R6.64+0xc] ;  /* 0x00000c0406157981 */ /* 0x000f68000c1e1900 */
[----:B------:R-:W5:Y:S01]  /*0850*/  LDG.E R8, desc[UR4][R8.64] ;  /* 0x0000000408087981 */ /* 0x000f62000c1e1900 */
[----:B------:R-:W-:-:S05]  /*0860*/  IADD3 R2, P1, PT, R2, 0x4, RZ ;  /* 0x0000000402027810 */ /* 0x000fca0007f3e0ff */
[----:B------:R-:W-:Y:S02]  /*0870*/  IMAD.X R5, RZ, RZ, R5, P1 ;  /* 0x000000ffff057224 */ /* 0x000fe400008e0605 */
[----:B--2---:R-:W-:-:S04]  /*0880*/  FFMA R3, R23, R3, R22 ;  /* 0x0000000317037223 */ /* 0x004fc80000000016 */
[----:B---3--:R-:W-:-:S04]  /*0890*/  FFMA R0, R0, R18, R3 ;  /* 0x0000001200007223 */ /* 0x008fc80000000003 */
[----:B----4-:R-:W-:-:S04]  /*08a0*/  FFMA R0, R25, R16, R0 ;  /* 0x0000001019007223 */ /* 0x010fc80000000000 */
[----:B-----5:R-:W-:-:S07]  /*08b0*/  FFMA R22, R21, R8, R0 ;  /* 0x0000000815167223 */ /* 0x020fce0000000000 */
.L_x_9:
[----:B------:R-:W-:Y:S05]  /*08c0*/  @!P0 BRA `(.L_x_8) ;  /* 0x0000000000c08947 */ /* 0x000fea0003800000 */
[----:B------:R-:W-:Y:S02]  /*08d0*/  ISETP.NE.U32.AND P1, PT, R24, 0x1, PT ;  /* 0x000000011800780c */ /* 0x000fe40003f25070 */
[----:B------:R-:W-:Y:S02]  /*08e0*/  LOP3.LUT R0, R10, 0x1, RZ, 0xc0, !PT ;  /* 0x000000010a007812 */ /* 0x000fe400078ec0ff */
[----:B------:R-:W-:Y:S02]  /*08f0*/  ISETP.NE.AND.EX P1, PT, RZ, RZ, PT, P1 ;  /* 0x000000ffff00720c */ /* 0x000fe40003f25310 */
[----:B------:R-:W-:-:S04]  /*0900*/  ISETP.NE.U32.AND P0, PT, R0, 0x1, PT ;  /* 0x000000010000780c */ /* 0x000fc80003f05070 */
[----:B------:R-:W-:-:S07]  /*0910*/  ISETP.NE.U32.AND.EX P0, PT, RZ, RZ, PT, P0 ;  /* 0x000000ffff00720c */ /* 0x000fce0003f05100 */
[----:B------:R-:W-:Y:S06]  /*0920*/  @!P1 BRA `(.L_x_10) ;  /* 0x0000000000609947 */ /* 0x000fec0003800000 */
[----:B------:R-:W0:Y:S01]  /*0930*/  LDCU.64 UR6, c[0x0][0x388] ;  /* 0x00007100ff0677ac */ /* 0x000e220008000a00 */
[----:B------:R-:W-:Y:S01]  /*0940*/  IMAD R3, R5, R10, RZ ;  /* 0x0000000a05037224 */ /* 0x000fe200078e02ff */
[C---:B------:R-:W-:Y:S01]  /*0950*/  IADD3 R0, P1, PT, R2.reuse, R14, RZ ;  /* 0x0000000e02007210 */ /* 0x040fe20007f3e0ff */
[----:B------:R-:W-:Y:S01]  /*0960*/  IMAD.MOV.U32 R8, RZ, RZ, R12 ;  /* 0x000000ffff087224 */ /* 0x000fe200078e000c */
[----:B------:R-:W1:Y:S01]  /*0970*/  LDCU.64 UR8, c[0x0][0x390] ;  /* 0x00007200ff0877ac */ /* 0x000e620008000a00 */
[----:B------:R-:W-:Y:S02]  /*0980*/  IMAD.MOV.U32 R9, RZ, RZ, R13 ;  /* 0x000000ffff097224 */ /* 0x000fe400078e000d */
[C---:B------:R-:W-:Y:S02]  /*0990*/  IMAD R7, R2.reuse, R11, R3 ;  /* 0x0000000b02077224 */ /* 0x040fe400078e0203 */
[----:B------:R-:W-:-:S04]  /*09a0*/  IMAD.WIDE.U32 R8, R2, R10, R8 ;  /* 0x0000000a02087225 */ /* 0x000fc800078e0008 */
[----:B------:R-:W-:Y:S02]  /*09b0*/  IMAD.X R3, R5, 0x1, R4, P1 ;  /* 0x0000000105037824 */ /* 0x000fe400008e0604 */
[----:B------:R-:W-:Y:S01]  /*09c0*/  IMAD.IADD R9, R9, 0x1, R7 ;  /* 0x0000000109097824 */ /* 0x000fe200078e0207 */
[----:B0-----:R-:W-:Y:S02]  /*09d0*/  LEA R6, P1, R0, UR6, 0x2 ;  /* 0x0000000600067c11 */ /* 0x001fe4000f8210ff */
[----:B-1----:R-:W-:Y:S02]  /*09e0*/  LEA R16, P2, R8, UR8, 0x2 ;  /* 0x0000000808107c11 */ /* 0x002fe4000f8410ff */
[----:B------:R-:W-:Y:S02]  /*09f0*/  LEA.HI.X R7, R0, UR7, R3, 0x2, P1 ;  /* 0x0000000700077c11 */ /* 0x000fe400088f1403 */
[----:B------:R-:W-:Y:S02]  /*0a00*/  LEA.HI.X R17, R8, UR9, R9, 0x2, P2 ;  /* 0x0000000908117c11 */ /* 0x000fe400090f1409 */
[C---:B------:R-:W-:Y:S01]  /*0a10*/  LEA R8, P1, R10.reuse, R16, 0x2 ;  /* 0x000000100a087211 */ /* 0x040fe200078210ff */
[----:B------:R-:W2:Y:S03]  /*0a20*/  LDG.E R3, desc[UR4][R6.64] ;  /* 0x0000000406037981 */ /* 0x000ea6000c1e1900 */
[----:B------:R-:W-:Y:S01]  /*0a30*/  LEA.HI.X R9, R10, R17, R11, 0x2, P1 ;  /* 0x000000110a097211 */ /* 0x000fe200008f140b */
[----:B------:R-:W2:Y:S04]  /*0a40*/  LDG.E R16, desc[UR4][R16.64] ;  /* 0x0000000410107981 */ /* 0x000ea8000c1e1900 */
[----:B------:R-:W3:Y:S04]  /*0a50*/  LDG.E R0, desc[UR4][R6.64+0x4] ;  /* 0x0000040406007981 */ /* 0x000ee8000c1e1900 */
[----:B------:R-:W3:Y:S01]  /*0a60*/  LDG.E R8, desc[UR4][R8.64] ;  /* 0x0000000408087981 */ /* 0x000ee2000c1e1900 */
[----:B------:R-:W-:-:S05]  /*0a70*/  IADD3 R2, P1, PT, R2, 0x2, RZ ;  /* 0x0000000202027810 */ /* 0x000fca0007f3e0ff */
[----:B------:R-:W-:Y:S02]  /*0a80*/  IMAD.X R5, RZ, RZ, R5, P1 ;  /* 0x000000ffff057224 */ /* 0x000fe400008e0605 */
[----:B--2---:R-:W-:-:S04]  /*0a90*/  FFMA R3, R3, R16, R22 ;  /* 0x0000001003037223 */ /* 0x004fc80000000016 */
[----:B---3--:R-:W-:-:S07]  /*0aa0*/  FFMA R22, R0, R8, R3 ;  /* 0x0000000800167223 */ /* 0x008fce0000000003 */
.L_x_10:
[----:B------:R-:W-:Y:S05]  /*0ab0*/  @P0 BRA `(.L_x_8) ;  /* 0x0000000000440947 */ /* 0x000fea0003800000 */
        /* <DEDUP_REMOVED lines=13> */
[----:B------:R-:W-:-:S04]  /*0b90*/  LEA.HI.X R9, R6, UR9, R5, 0x2, P1 ;  /* 0x0000000906097c11 */ /* 0x000fc800088f1405 */
[----:B------:R-:W2:Y:S04]  /*0ba0*/  LDG.E R3, desc[UR4][R2.64] ;  /* 0x0000000402037981 */ /* 0x000ea8000c1e1900 */
[----:B------:R-:W2:Y:S02]  /*0bb0*/  LDG.E R8, desc[UR4][R8.64] ;  /* 0x0000000408087981 */ /* 0x000ea4000c1e1900 */
[----:B--2---:R-:W-:-:S07]  /*0bc0*/  FFMA R22, R3, R8, R22 ;  /* 0x0000000803167223 */ /* 0x004fce0000000016 */
.L_x_8:
[----:B------:R-:W0:Y:S01]  /*0bd0*/  LDCU.64 UR6, c[0x0][0x398] ;  /* 0x00007300ff0677ac */ /* 0x000e220008000a00 */
[----:B------:R-:W-:-:S05]  /*0be0*/  IADD3 R14, P0, PT, R12, R14, RZ ;  /* 0x0000000e0c0e7210 */ /* 0x000fca0007f1e0ff */
[----:B------:R-:W-:Y:S01]  /*0bf0*/  IMAD.X R13, R13, 0x1, R4, P0 ;  /* 0x000000010d0d7824 */ /* 0x000fe200000e0604 */
[----:B0-----:R-:W-:-:S04]  /*0c00*/  LEA R2, P0, R14, UR6, 0x2 ;  /* 0x000000060e027c11 */ /* 0x001fc8000f8010ff */
[----:B------:R-:W-:-:S05]  /*0c10*/  LEA.HI.X R3, R14, UR7, R13, 0x2, P0 ;  /* 0x000000070e037c11 */ /* 0x000fca00080f140d */
[----:B------:R-:W-:Y:S01]  /*0c20*/  STG.E desc[UR4][R2.64], R22 ;  /* 0x0000001602007986 */ /* 0x000fe2000c101904 */
[----:B------:R-:W-:Y:S05]  /*0c30*/  EXIT ;  /* 0x000000000000794d */ /* 0x000fea0003800000 */
.L_x_11:
        /* <DEDUP_REMOVED lines=12> */
.L_x_15:


//--------------------- .text._Z3addmPfS_         --------------------------
	.section	.text._Z3addmPfS_,"ax",@progbits
	.align	128
        .global         _Z3addmPfS_
        .type           _Z3addmPfS_,@function
        .size           _Z3addmPfS_,(.L_x_16 - _Z3addmPfS_)
        .other          _Z3addmPfS_,@"STO_CUDA_ENTRY STV_DEFAULT"
_Z3addmPfS_:
.text._Z3addmPfS_:
        /* <DEDUP_REMOVED lines=15> */
[----:B-1----:R-:W-:-:S04]  /*00f0*/  ISETP.GE.U32.AND P0, PT, R0, UR6, PT ;  /* 0x0000000600007c0c */ /* 0x002fc8000bf06070 */
[----:B------:R-:W-:-:S13]  /*0100*/  ISETP.GE.U32.AND.EX P0, PT, R4, UR7, PT, P0 ;  /* 0x0000000704007c0c */ /* 0x000fda000bf06100 */
[----:B------:R-:W-:Y:S05]  /*0110*/  @P0 EXIT ;  /* 0x000000000000094d */ /* 0x000fea0003800000 */
[----:B------:R-:W0:Y:S01]  /*0120*/  LDCU.64 UR10, c[0x0][0x390] ;  /* 0x00007200ff0a77ac */ /* 0x000e220008000a00 */
[C---:B------:R-:W-:Y:S01]  /*0130*/  IMAD.WIDE.U32 R2, R5.reuse, UR6, R2 ;  /* 0x0000000605027c25 */ /* 0x040fe2000f8e0002 */
[----:B------:R-:W1:Y:S03]  /*0140*/  LDCU.64 UR8, c[0x0][0x388] ;  /* 0x00007100ff0877ac */ /* 0x000e660008000a00 */
[----:B------:R-:W-:Y:S02]  /*0150*/  IMAD R5, R5, UR7, R3 ;  /* 0x0000000705057c24 */ /* 0x000fe4000f8e0203 */
[C---:B------:R-:W-:Y:S01]  /*0160*/  IMAD.SHL.U32 R3, R2.reuse, 0x4, RZ ;  /* 0x0000000402037824 */ /* 0x040fe200078e00ff */
[----:B------:R-:W2:Y:S02]  /*0170*/  LDCU.64 UR4, c[0x0][0x358] ;  /* 0x00006b00ff0477ac */ /* 0x000ea40008000a00 */
[----:B------:R-:W-:-:S02]  /*0180*/  SHF.L.U64.HI R0, R2, 0x2, R5 ;  /* 0x0000000202007819 */ /* 0x000fc40000010205 */
[C---:B0-----:R-:W-:Y:S02]  /*0190*/  IADD3 R4, P1, PT, R3.reuse, UR10, RZ ;  /* 0x0000000a03047c10 */ /* 0x041fe4000ff3e0ff */
[----:B-1----:R-:W-:Y:S02]  /*01a0*/  IADD3 R2, P0, PT, R3, UR8, RZ ;  /* 0x0000000803027c10 */ /* 0x002fe4000ff1e0ff */
[C---:B------:R-:W-:Y:S02]  /*01b0*/  IADD3.X R5, PT, PT, R0.reuse, UR11, RZ, P1, !PT ;  /* 0x0000000b00057c10 */ /* 0x040fe40008ffe4ff */
[----:B------:R-:W-:-:S04]  /*01c0*/  IADD3.X R3, PT, PT, R0, UR9, RZ, P0, !PT ;  /* 0x0000000900037c10 */ /* 0x000fc800087fe4ff */
[----:B--2---:R-:W2:Y:S04]  /*01d0*/  LDG.E R5, desc[UR4][R4.64] ;  /* 0x0000000404057981 */ /* 0x004ea8000c1e1900 */
[----:B------:R-:W2:Y:S02]  /*01e0*/  LDG.E R0, desc[UR4][R2.64] ;  /* 0x0000000402007981 */ /* 0x000ea4000c1e1900 */
[----:B--2---:R-:W-:-:S05]  /*01f0*/  FADD R7, R0, R5 ;  /* 0x0000000500077221 */ /* 0x004fca0000000000 */
[----:B------:R-:W-:Y:S01]  /*0200*/  STG.E desc[UR4][R2.64], R7 ;  /* 0x0000000702007986 */ /* 0x000fe2000c101904 */
[----:B------:R-:W-:Y:S05]  /*0210*/  EXIT ;  /* 0x000000000000794d */ /* 0x000fea0003800000 */
.L_x_12:
        /* <DEDUP_REMOVED lines=14> */
.L_x_16:


//--------------------- .nv.shared.reserved.0     --------------------------
	.section	.nv.shared.reserved.0,"aw",@nobits
	.weak		__nv_reservedSMEM_offset_0_alias
	.size		__nv_reservedSMEM_offset_0_alias, 0, 64
	.other		__nv_reservedSMEM_offset_0_alias,@"STO_CUDA_RESERVED_SHARED STV_DEFAULT"
__nv_reservedSMEM_offset_0_alias:
	.zero		0
	.zero		64


//--------------------- .nv.global                --------------------------
	.section	.nv.global,"aw",@nobits
.nv.global:
	.type		_ZN34_INTERNAL_564fed3a_4_k_cu_4521be396thrust24THRUST_300001_SM_1000_NS3seqE,@object
	.size		_ZN34_INTERNAL_564fed3a_4_k_cu_4521be396thrust24THRUST_300001_SM_1000_NS3seqE,(_ZN34_INTERNAL_564fed3a_4_k_cu_4521be394cuda3std3__48in_placeE - _ZN34_INTERNAL_564fed3a_4_k_cu_4521be396thrust24THRUST_300001_SM_1000_NS3seqE)
_ZN34_INTERNAL_564fed3a_4_k_cu_4521be396thrust24THRUST_300001_SM_1000_NS3seqE:
	.zero		1
	.type		_ZN34_INTERNAL_564fed3a_4_k_cu_4521be394cuda3std3__48in_placeE,@object
	.size		_ZN34_INTERNAL_564fed3a_4_k_cu_4521be394cuda3std3__48in_placeE,(_ZN34_INTERNAL_564fed3a_4_k_cu_4521be394cuda3std6ranges3__45__cpo4sizeE - _ZN34_INTERNAL_564fed3a_4_k_cu_4521be394cuda3std3__48in_placeE)
_ZN34_INTERNAL_564fed3a_4_k_cu_4521be394cuda3std3__48in_placeE:
	.zero		1
	.type		_ZN34_INTERNAL_564fed3a_4_k_cu_4521be394cuda3std6ranges3__45__cpo4sizeE,@object
	.size		_ZN34_INTERNAL_564fed3a_4_k_cu_4521be394cuda3std6ranges3__45__cpo4sizeE,(_ZN34_INTERNAL_564fed3a_4_k_cu_4521be396thrust24THRUST_300001_SM_1000_NS12placeholders2_3E - _ZN34_INTERNAL_564fed3a_4_k_cu_4521be394cuda3std6ranges3__45__cpo4sizeE)
_ZN34_INTERNAL_564fed3a_4_k_cu_4521be394cuda3std6ranges3__45__cpo4sizeE:
	.zero		1
	.type		_ZN34_INTERNAL_564fed3a_4_k_cu_4521be396thrust24THRUST_300001_SM_1000_NS12placeholders2_3E,@object
	.size		_ZN34_INTERNAL_564fed3a_4_k_cu_4521be396thrust24THRUST_300001_SM_1000_NS12placeholders2_3E,(_ZN34_INTERNAL_564fed3a_4_k_cu_4521be394cuda3std3__45__cpo6cbeginE - _ZN34_INTERNAL_564fed3a_4_k_cu_4521be396thrust24THRUST_300001_SM_1000_NS12placeholders2_3E)
_ZN34_INTERNAL_564fed3a_4_k_cu_4521be396thrust24THRUST_300001_SM_1000_NS12placeholders2_3E:
	.zero		1
	.type		_ZN34_INTERNAL_564fed3a_4_k_cu_4521be394cuda3std3__45__cpo6cbeginE,@object
	.size		_ZN34_INTERNAL_564fed3a_4_k_cu_4521be394cuda3std3__45__cpo6cbeginE,(_ZN34_INTERNAL_564fed3a_4_k_cu_4521be394cuda3std6ranges3__45__cpo6cbeginE - _ZN34_INTERNAL_564fed3a_4_k_cu_4521be394cuda3std3__45__cpo6cbeginE)
_ZN34_INTERNAL_564fed3a_4_k_cu_4521be394cuda3std3__45__cpo6cbeginE:
	.zero		1
	.type		_ZN34_INTERNAL_564fed3a_4_k_cu_4521be394cuda3std6ranges3__45__cpo6cbeginE,@object
	.size		_ZN34_INTERNAL_564fed3a_4_k_cu_4521be394cuda3std6ranges3__45__cpo6cbeginE,(_ZN34_INTERNAL_564fed3a_4_k_cu_4521be396thrust24THRUST_300001_SM_1000_NS12placeholders2_7E - _ZN34_INTERNAL_564fed3a_4_k_cu_4521be394cuda3std6ranges3__45__cpo6cbeginE)
_ZN34_INTERNAL_564fed3a_4_k_cu_4521be394cuda3std6ranges3__45__cpo6cbeginE:
	.zero		1
	.type		_ZN34_INTERNAL_564fed3a_4_k_cu_4521be396thrust24THRUST_300001_SM_1000_NS12placeholders2_7E,@object
	.size		_ZN34_INTERNAL_564fed3a_4_k_cu_4521be396thrust24THRUST_300001_SM_1000_NS12placeholders2_7E,(_ZN34_INTERNAL_564fed3a_4_k_cu_4521be394cuda3std3__45__cpo7crbeginE - _ZN34_INTERNAL_564fed3a_4_k_cu_4521be396thrust24THRUST_300001_SM_1000_NS12placeholders2_7E)
_ZN34_INTERNAL_564fed3a_4_k_cu_4521be396thrust24THRUST_300001_SM_1000_NS12placeholders2_7E:
	.zero		1
	.type		_ZN34_INTERNAL_564fed3a_4_k_cu_4521be394cuda3std3__45__cpo7crbeginE,@object
	.size		_ZN34_INTERNAL_564fed3a_4_k_cu_4521be394cuda3std3__45__cpo7crbeginE,(_ZN34_INTERNAL_564fed3a_4_k_cu_4521be394cuda3std6ranges3__45__cpo4nextE - _ZN34_INTERNAL_564fed3a_4_k_cu_4521be394cuda3std3__45__cpo7crbeginE)
_ZN34_INTERNAL_564fed3a_4_k_cu_4521be394cuda3std3__45__cpo7crbeginE:
	.zero		1
	.type		_ZN34_INTERNAL_564fed3a_4_k_cu_4521be394cuda3std6ranges3__45__cpo4nextE,@object
	.size		_ZN34_INTERNAL_564fed3a_4_k_cu_4521be394cuda3std6ranges3__45__cpo4nextE,(_ZN34_INTERNAL_564fed3a_4_k_cu_4521be394cuda3std6ranges3__45__cpo4swapE - _ZN34_INTERNAL_564fed3a_4_k_cu_4521be394cuda3std6ranges3__45__cpo4nextE)
_ZN34_INTERNAL_564fed3a_4_k_cu_4521be394cuda3std6ranges3__45__cpo4nextE:
	.zero		1
	.type		_ZN34_INTERNAL_564fed3a_4_k_cu_4521be394cuda3std6ranges3__45__cpo4swapE,@object
	.size		_ZN34_INTERNAL_564fed3a_4_k_cu_4521be394cuda3std6ranges3__45__cpo4swapE,(_ZN34_INTERNAL_564fed3a_4_k_cu_4521be396thrust24THRUST_300001_SM_1000_NS8cuda_cub10par_nosyncE - _ZN34_INTERNAL_564fed3a_4_k_cu_4521be394cuda3std6ranges3__45__cpo4swapE)
_ZN34_INTERNAL_564fed3a_4_k_cu_4521be394cuda3std6ranges3__45__cpo4swapE:
	.zero		1
	.type		_ZN34_INTERNAL_564fed3a_4_k_cu_4521be396thrust24THRUST_300001_SM_1000_NS8cuda_cub10par_nosyncE,@object
	.size		_ZN34_INTERNAL_564fed3a_4_k_cu_4521be396thrust24THRUST_300001_SM_1000_NS8cuda_cub10par_nosyncE,(_ZN34_INTERNAL_564fed3a_4_k_cu_4521be396thrust24THRUST_300001_SM_1000_NS12placeholders2_9E - _ZN34_INTERNAL_564fed3a_4_k_cu_4521be396thrust24THRUST_300001_SM_1000_NS8cuda_cub10par_nosyncE)
_ZN34_INTERNAL_564fed3a_4_k_cu_4521be396thrust24THRUST_300001_SM_1000_NS8cuda_cub10par_nosyncE:
	.zero		1
	.type		_ZN34_INTERNAL_564fed3a_4_k_cu_4521be396thrust24THRUST_300001_SM_1000_NS12placeholders2_9E,@object
	.size		_ZN34_INTERNAL_564fed3a_4_k_cu_4521be396thrust24THRUST_300001_SM_1000_NS12placeholders2_9E,(_ZN34_INTERNAL_564fed3a_4_k_cu_4521be394cuda3std3__436_GLOBAL__N__564fed3a_4_k_cu_4521be396ignoreE - _ZN34_INTERNAL_564fed3a_4_k_cu_4521be396thrust24THRUST_300001_SM_1000_NS12placeholders2_9E)
_ZN34_INTERNAL_564fed3a_4_k_cu_4521be396thrust24THRUST_300001_SM_1000_NS12placeholders2_9E:
	.zero		1
	.type		_ZN34_INTERNAL_564fed3a_4_k_cu_4521be394cuda3std3__436_GLOBAL__N__564fed3a_4_k_cu_4521be396ignoreE,@object
	.size		_ZN34_INTERNAL_564fed3a_4_k_cu_4521be394cuda3std3__436_GLOBAL__N__564fed3a_4_k_cu_4521be396ignoreE,(_ZN34_INTERNAL_564fed3a_4_k_cu_4521be394cuda3std6ranges3__45__cpo4dataE - _ZN34_INTERNAL_564fed3a_4_k_cu_4521be394cuda3std3__436_GLOBAL__N__564fed3a_4_k_cu_4521be396ignoreE)
_ZN34_INTERNAL_564fed3a_4_k_cu_4521be394cuda3std3__436_GLOBAL__N__564fed3a_4_k_cu_4521be396ignoreE:
	.zero		1
	.type		_ZN34_INTERNAL_564fed3a_4_k_cu_4521be394cuda3std6ranges3__45__cpo4dataE,@object
	.size		_ZN34_INTERNAL_564fed3a_4_k_cu_4521be394cuda3std6ranges3__45__cpo4dataE,(_ZN34_INTERNAL_564fed3a_4_k_cu_4521be396thrust24THRUST_300001_SM_1000_NS12placeholders2_1E - _ZN34_INTERNAL_564fed3a_4_k_cu_4521be394cuda3std6ranges3__45__cpo4dataE)
_ZN34_INTERNAL_564fed3a_4_k_cu_4521be394cuda3std6ranges3__45__cpo4dataE:
	.zero		1
	.type		_ZN34_INTERNAL_564fed3a_4_k_cu_4521be396thrust24THRUST_300001_SM_1000_NS12placeholders2_1E,@object
	.size		_ZN34_INTERNAL_564fed3a_4_k_cu_4521be396thrust24THRUST_300001_SM_1000_NS12placeholders2_1E,(_ZN34_INTERNAL_564fed3a_4_k_cu_4521be394cuda3std3__45__cpo5beginE - _ZN34_INTERNAL_564fed3a_4_k_cu_4521be396thrust24THRUST_300001_SM_1000_NS12placeholders2_1E)
_ZN34_INTERNAL_564fed3a_4_k_cu_4521be396thrust24THRUST_300001_SM_1000_NS12placeholders2_1E:
	.zero		1
	.type		_ZN34_INTERNAL_564fed3a_4_k_cu_4521be394cuda3std3__45__cpo5beginE,@object
	.size		_ZN34_INTERNAL_564fed3a_4_k_cu_4521be394cuda3std3__45__cpo5beginE,(_ZN34_INTERNAL_564fed3a_4_k_cu_4521be394cuda3std6ranges3__45__cpo5beginE - _ZN34_INTERNAL_564fed3a_4_k_cu_4521be394cuda3std3__45__cpo5beginE)
_ZN34_INTERNAL_564fed3a_4_k_cu_4521be394cuda3std3__45__cpo5beginE:
	.zero		1
	.type		_ZN34_INTERNAL_564fed3a_4_k_cu_4521be394cuda3std6ranges3__45__cpo5beginE,@object
	.size		_ZN34_INTERNAL_564fed3a_4_k_cu_4521be394cuda3std6ranges3__45__cpo5beginE,(_ZN34_INTERNAL_564fed3a_4_k_cu_4521be396thrust24THRUST_300001_SM_1000_NS12placeholders2_5E - _ZN34_INTERNAL_564fed3a_4_k_cu_4521be394cuda3std6ranges3__45__cpo5beginE)
_ZN34_INTERNAL_564fed3a_4_k_cu_4521be394cuda3std6ranges3__45__cpo5beginE:
	.zero		1
	.type		_ZN34_INTERNAL_564fed3a_4_k_cu_4521be396thrust24THRUST_300001_SM_1000_NS12placeholders2_5E,@object
	.size		_ZN34_INTERNAL_564fed3a_4_k_cu_4521be396thrust24THRUST_300001_SM_1000_NS12placeholders2_5E,(_ZN34_INTERNAL_564fed3a_4_k_cu_4521be394cuda3std3__45__cpo6rbeginE - _ZN34_INTERNAL_564fed3a_4_k_cu_4521be396thrust24THRUST_300001_SM_1000_NS12placeholders2_5E)
_ZN34_INTERNAL_564fed3a_4_k_cu_4521be396thrust24THRUST_300001_SM_1000_NS12placeholders2_5E:
	.zero		1
	.type		_ZN34_INTERNAL_564fed3a_4_k_cu_4521be394cuda3std3__45__cpo6rbeginE,@object
	.size		_ZN34_INTERNAL_564fed3a_4_k_cu_4521be394cuda3std3__45__cpo6rbeginE,(_ZN34_INTERNAL_564fed3a_4_k_cu_4521be394cuda3std6ranges3__45__cpo7advanceE - _ZN34_INTERNAL_564fed3a_4_k_cu_4521be394cuda3std3__45__cpo6rbeginE)
_ZN34_INTERNAL_564fed3a_4_k_cu_4521be394cuda3std3__45__cpo6rbeginE:
	.zero		1
	.type		_ZN34_INTERNAL_564fed3a_4_k_cu_4521be394cuda3std6ranges3__45__cpo7advanceE,@object
	.size		_ZN34_INTERNAL_564fed3a_4_k_cu_4521be394cuda3std6ranges3__45__cpo7advanceE,(_ZN34_INTERNAL_564fed3a_4_k_cu_4521be394cuda3std3__47nulloptE - _ZN34_INTERNAL_564fed3a_4_k_cu_4521be394cuda3std6ranges3__45__cpo7advanceE)
_ZN34_INTERNAL_564fed3a_4_k_cu_4521be394cuda3std6ranges3__45__cpo7advanceE:
	.zero		1
	.type		_ZN34_INTERNAL_564fed3a_4_k_cu_4521be394cuda3std3__47nulloptE,@object
	.size		_ZN34_INTERNAL_564fed3a_4_k_cu_4521be394cuda3std3__47nulloptE,(_ZN34_INTERNAL_564fed3a_4_k_cu_4521be394cuda3std6ranges3__45__cpo8distanceE - _ZN34_INTERNAL_564fed3a_4_k_cu_4521be394cuda3std3__47nulloptE)
_ZN34_INTERNAL_564fed3a_4_k_cu_4521be394cuda3std3__47nulloptE:
	.zero		1
	.type		_ZN34_INTERNAL_564fed3a_4_k_cu_4521be394cuda3std6ranges3__45__cpo8distanceE,@object
	.size		_ZN34_INTERNAL_564fed3a_4_k_cu_4521be394cuda3std6ranges3__45__cpo8distanceE,(_ZN34_INTERNAL_564fed3a_4_k_cu_4521be396thrust24THRUST_300001_SM_1000_NS12placeholders3_10E - _ZN34_INTERNAL_564fed3a_4_k_cu_4521be394cuda3std6ranges3__45__cpo8distanceE)
_ZN34_INTERNAL_564fed3a_4_k_cu_4521be394cuda3std6ranges3__45__cpo8distanceE:
	.zero		1
	.type		_ZN34_INTERNAL_564fed3a_4_k_cu_4521be396thrust24THRUST_300001_SM_1000_NS12placeholders3_10E,@object
	.size		_ZN34_INTERNAL_564fed3a_4_k_cu_4521be396thrust24THRUST_300001_SM_1000_NS12placeholders3_10E,(_ZN34_INTERNAL_564fed3a_4_k_cu_4521be394cuda3std3__419piecewise_constructE - _ZN34_INTERNAL_564fed3a_4_k_cu_4521be396thrust24THRUST_300001_SM_1000_NS12placeholders3_10E)
_ZN34_INTERNAL_564fed3a_4_k_cu_4521be396thrust24THRUST_300001_SM_1000_NS12placeholders3_10E:
	.zero		1
	.type		_ZN34_INTERNAL_564fed3a_4_k_cu_4521be394cuda3std3__419piecewise_constructE,@object
	.size		_ZN34_INTERNAL_564fed3a_4_k_cu_4521be394cuda3std3__419piecewise_constructE,(_ZN34_INTERNAL_564fed3a_4_k_cu_4521be394cuda3std6ranges3__45__cpo5cdataE - _ZN34_INTERNAL_564fed3a_4_k_cu_4521be394cuda3std3__419piecewise_constructE)
_ZN34_INTERNAL_564fed3a_4_k_cu_4521be394cuda3std3__419piecewise_constructE:
	.zero		1
	.type		_ZN34_INTERNAL_564fed3a_4_k_cu_4521be394cuda3std6ranges3__45__cpo5cdataE,@object
	.size		_ZN34_INTERNAL_564fed3a_4_k_cu_4521be394cuda3std6ranges3__45__cpo5cdataE,(_ZN34_INTERNAL_564fed3a_4_k_cu_4521be396thrust24THRUST_300001_SM_1000_NS12placeholders2_2E - _ZN34_INTERNAL_564fed3a_4_k_cu_4521be394cuda3std6ranges3__45__cpo5cdataE)
_ZN34_INTERNAL_564fed3a_4_k_cu_4521be394cuda3std6ranges3__45__cpo5cdataE:
	.zero		1
	.type		_ZN34_INTERNAL_564fed3a_4_k_cu_4521be396thrust24THRUST_300001_SM_1000_NS12placeholders2_2E,@object
	.size		_ZN34_INTERNAL_564fed3a_4_k_cu_4521be396thrust24THRUST_300001_SM_1000_NS12placeholders2_2E,(_ZN34_INTERNAL_564fed3a_4_k_cu_4521be394cuda3std3__45__cpo3endE - _ZN34_INTERNAL_564fed3a_4_k_cu_4521be396thrust24THRUST_300001_SM_1000_NS12placeholders2_2E)
_ZN34_INTERNAL_564fed3a_4_k_cu_4521be396thrust24THRUST_300001_SM_1000_NS12placeholders2_2E:
	.zero		1
	.type		_ZN34_INTERNAL_564fed3a_4_k_cu_4521be394cuda3std3__45__cpo3endE,@object
	.size		_ZN34_INTERNAL_564fed3a_4_k_cu_4521be394cuda3std3__45__cpo3endE,(_ZN34_INTERNAL_564fed3a_4_k_cu_4521be394cuda3std6ranges3__45__cpo3endE - _ZN34_INTERNAL_564fed3a_4_k_cu_4521be394cuda3std3__45__cpo3endE)
_ZN34_INTERNAL_564fed3a_4_k_cu_4521be394cuda3std3__45__cpo3endE:
	.zero		1
	.type		_ZN34_INTERNAL_564fed3a_4_k_cu_4521be394cuda3std6ranges3__45__cpo3endE,@object
	.size		_ZN34_INTERNAL_564fed3a_4_k_cu_4521be394cuda3std6ranges3__45__cpo3endE,(_ZN34_INTERNAL_564fed3a_4_k_cu_4521be396thrust24THRUST_300001_SM_1000_NS12placeholders2_6E - _ZN34_INTERNAL_564fed3a_4_k_cu_4521be394cuda3std6ranges3__45__cpo3endE)
_ZN34_INTERNAL_564fed3a_4_k_cu_4521be394cuda3std6ranges3__45__cpo3endE:
	.zero		1
	.type		_ZN34_INTERNAL_564fed3a_4_k_cu_4521be396thrust24THRUST_300001_SM_1000_NS12placeholders2_6E,@object
	.size		_ZN34_INTERNAL_564fed3a_4_k_cu_4521be396thrust24THRUST_300001_SM_1000_NS12placeholders2_6E,(_ZN34_INTERNAL_564fed3a_4_k_cu_4521be394cuda3std3__45__cpo4rendE - _ZN34_INTERNAL_564fed3a_4_k_cu_4521be396thrust24THRUST_300001_SM_1000_NS12placeholders2_6E)
_ZN34_INTERNAL_564fed3a_4_k_cu_4521be396thrust24THRUST_300001_SM_1000_NS12placeholders2_6E:
	.zero		1
	.type		_ZN34_INTERNAL_564fed3a_4_k_cu_4521be394cuda3std3__45__cpo4rendE,@object
	.size		_ZN34_INTERNAL_564fed3a_4_k_cu_4521be394cuda3std3__45__cpo4rendE,(_ZN34_INTERNAL_564fed3a_4_k_cu_4521be394cuda3std6ranges3__45__cpo9iter_swapE - _ZN34_INTERNAL_564fed3a_4_k_cu_4521be394cuda3std3__45__cpo4rendE)
_ZN34_INTERNAL_564fed3a_4_k_cu_4521be394cuda3std3__45__cpo4rendE:
	.zero		1
	.type		_ZN34_INTERNAL_564fed3a_4_k_cu_4521be394cuda3std6ranges3__45__cpo9iter_swapE,@object
	.size		_ZN34_INTERNAL_564fed3a_4_k_cu_4521be394cuda3std6ranges3__45__cpo9iter_swapE,(_ZN34_INTERNAL_564fed3a_4_k_cu_4521be394cuda3std3__48unexpectE - _ZN34_INTERNAL_564fed3a_4_k_cu_4521be394cuda3std6ranges3__45__cpo9iter_swapE)
_ZN34_INTERNAL_564fed3a_4_k_cu_4521be394cuda3std6ranges3__45__cpo9iter_swapE:
	.zero		1
	.type		_ZN34_INTERNAL_564fed3a_4_k_cu_4521be394cuda3std3__48unexpectE,@object
	.size		_ZN34_INTERNAL_564fed3a_4_k_cu_4521be394cuda3std3__48unexpectE,(_ZN34_INTERNAL_564fed3a_4_k_cu_4521be396thrust24THRUST_300001_SM_1000_NS8cuda_cub3parE - _ZN34_INTERNAL_564fed3a_4_k_cu_4521be394cuda3std3__48unexpectE)
_ZN34_INTERNAL_564fed3a_4_k_cu_4521be394cuda3std3__48unexpectE:
	.zero		1
	.type		_ZN34_INTERNAL_564fed3a_4_k_cu_4521be396thrust24THRUST_300001_SM_1000_NS8cuda_cub3parE,@object
	.size		_ZN34_INTERNAL_564fed3a_4_k_cu_4521be396thrust24THRUST_300001_SM_1000_NS8cuda_cub3parE,(_ZN34_INTERNAL_564fed3a_4_k_cu_4521be396thrust24THRUST_300001_SM_1000_NS12placeholders2_4E - _ZN34_INTERNAL_564fed3a_4_k_cu_4521be396thrust24THRUST_300001_SM_1000_NS8cuda_cub3parE)
_ZN34_INTERNAL_564fed3a_4_k_cu_4521be396thrust24THRUST_300001_SM_1000_NS8cuda_cub3parE:
	.zero		1
	.type		_ZN34_INTERNAL_564fed3a_4_k_cu_4521be396thrust24THRUST_300001_SM_1000_NS12placeholders2_4E,@object
	.size		_ZN34_INTERNAL_564fed3a_4_k_cu_4521be396thrust24THRUST_300001_SM_1000_NS12placeholders2_4E,(_ZN34_INTERNAL_564fed3a_4_k_cu_4521be394cuda3std3__45__cpo4cendE - _ZN34_INTERNAL_564fed3a_4_k_cu_4521be396thrust24THRUST_300001_SM_1000_NS12placeholders2_4E)
_ZN34_INTERNAL_564fed3a_4_k_cu_4521be396thrust24THRUST_300001_SM_1000_NS12placeholders2_4E:
	.zero		1
	.type		_ZN34_INTERNAL_564fed3a_4_k_cu_4521be394cuda3std3__45__cpo4cendE,@object
	.size		_ZN34_INTERNAL_564fed3a_4_k_cu_4521be394cuda3std3__45__cpo4cendE,(_ZN34_INTERNAL_564fed3a_4_k_cu_4521be394cuda3std6ranges3__45__cpo4cendE - _ZN34_INTERNAL_564fed3a_4_k_cu_4521be394cuda3std3__45__cpo4cendE)
_ZN34_INTERNAL_564fed3a_4_k_cu_4521be394cuda3std3__45__cpo4cendE:
	.zero		1
	.type		_ZN34_INTERNAL_564fed3a_4_k_cu_4521be394cuda3std6ranges3__45__cpo4cendE,@object
	.size		_ZN34_INTERNAL_564fed3a_4_k_cu_4521be394cuda3std6ranges3__45__cpo4cendE,(_ZN34_INTERNAL_564fed3a_4_k_cu_4521be394cuda3std3__420unreachable_sentinelE - _ZN34_INTERNAL_564fed3a_4_k_cu_4521be394cuda3std6ranges3__45__cpo4cendE)
_ZN34_INTERNAL_564fed3a_4_k_cu_4521be394cuda3std6ranges3__45__cpo4cendE:
	.zero		1
	.type		_ZN34_INTERNAL_564fed3a_4_k_cu_4521be394cuda3std3__420unreachable_sentinelE,@object
	.size		_ZN34_INTERNAL_564fed3a_4_k_cu_4521be394cuda3std3__420unreachable_sentinelE,(_ZN34_INTERNAL_564fed3a_4_k_cu_4521be394cuda3std6ranges3__45__cpo5ssizeE - _ZN34_INTERNAL_564fed3a_4_k_cu_4521be394cuda3std3__420unreachable_sentinelE)
_ZN34_INTERNAL_564fed3a_4_k_cu_4521be394cuda3std3__420unreachable_sentinelE:
	.zero		1
	.type		_ZN34_INTERNAL_564fed3a_4_k_cu_4521be394cuda3std6ranges3__45__cpo5ssizeE,@object
	.size		_ZN34_INTERNAL_564fed3a_4_k_cu_4521be394cuda3std6ranges3__45__cpo5ssizeE,(_ZN34_INTERNAL_564fed3a_4_k_cu_4521be396thrust24THRUST_300001_SM_1000_NS12placeholders2_8E - _ZN34_INTERNAL_564fed3a_4_k_cu_4521be394cuda3std6ranges3__45__cpo5ssizeE)
_ZN34_INTERNAL_564fed3a_4_k_cu_4521be394cuda3std6ranges3__45__cpo5ssizeE:
	.zero		1
	.type		_ZN34_INTERNAL_564fed3a_4_k_cu_4521be396thrust24THRUST_300001_SM_1000_NS12placeholders2_8E,@object
	.size		_ZN34_INTERNAL_564fed3a_4_k_cu_4521be396thrust24THRUST_300001_SM_1000_NS12placeholders2_8E,(_ZN34_INTERNAL_564fed3a_4_k_cu_4521be394cuda3std3__45__cpo5crendE - _ZN34_INTERNAL_564fed3a_4_k_cu_4521be396thrust24THRUST_300001_SM_1000_NS12placeholders2_8E)
_ZN34_INTERNAL_564fed3a_4_k_cu_4521be396thrust24THRUST_300001_SM_1000_NS12placeholders2_8E:
	.zero		1
	.type		_ZN34_INTERNAL_564fed3a_4_k_cu_4521be394cuda3std3__45__cpo5crendE,@object
	.size		_ZN34_INTERNAL_564fed3a_4_k_cu_4521be394cuda3std3__45__cpo5crendE,(_ZN34_INTERNAL_564fed3a_4_k_cu_4521be394cuda3std6ranges3__45__cpo4prevE - _ZN34_INTERNAL_564fed3a_4_k_cu_4521be394cuda3std3__45__cpo5crendE)
_ZN34_INTERNAL_564fed3a_4_k_cu_4521be394cuda3std3__45__cpo5crendE:
	.zero		1
	.type		_ZN34_INTERNAL_564fed3a_4_k_cu_4521be394cuda3std6ranges3__45__cpo4prevE,@object
	.size		_ZN34_INTERNAL_564fed3a_4_k_cu_4521be394cuda3std6ranges3__45__cpo4prevE,(_ZN34_INTERNAL_564fed3a_4_k_cu_4521be394cuda3std6ranges3__45__cpo9iter_moveE - _ZN34_INTERNAL_564fed3a_4_k_cu_4521be394cuda3std6ranges3__45__cpo4prevE)
_ZN34_INTERNAL_564fed3a_4_k_cu_4521be394cuda3std6ranges3__45__cpo4prevE:
	.zero		1
	.type		_ZN34_INTERNAL_564fed3a_4_k_cu_4521be394cuda3std6ranges3__45__cpo9iter_moveE,@object
	.size		_ZN34_INTERNAL_564fed3a_4_k_cu_4521be394cuda3std6ranges3__45__cpo9iter_moveE,(_ZN34_INTERNAL_564fed3a_4_k_cu_4521be396thrust24THRUST_300001_SM_1000_NS6system6detail10sequential3seqE - _ZN34_INTERNAL_564fed3a_4_k_cu_4521be394cuda3std6ranges3__45__cpo9iter_moveE)
_ZN34_INTERNAL_564fed3a_4_k_cu_4521be394cuda3std6ranges3__45__cpo9iter_moveE:
	.zero		1
	.type		_ZN34_INTERNAL_564fed3a_4_k_cu_4521be396thrust24THRUST_300001_SM_1000_NS6system6detail10sequential3seqE,@object
	.size		_ZN34_INTERNAL_564fed3a_4_k_cu_4521be396thrust24THRUST_300001_SM_1000_NS6system6detail10sequential3seqE,(.L_31 - _ZN34_INTERNAL_564fed3a_4_k_cu_4521be396thrust24THRUST_300001_SM_1000_NS6system6detail10sequential3seqE)
_ZN34_INTERNAL_564fed3a_4_k_cu_4521be396thrust24THRUST_300001_SM_1000_NS6system6detail10sequential3seqE:
	.zero		1
.L_31:


//--------------------- .nv.shared._Z8mul_tilemPfS_S_ --------------------------
	.section	.nv.shared._Z8mul_tilemPfS_S_,"aw",@nobits
	.sectionflags	@""
	.align	4
.nv.shared._Z8mul_tilemPfS_S_:
	.zero		3072


//--------------------- .nv.constant0._ZN3cub18CUB_300001_SM_10006detail11EmptyKernelIvEEvv --------------------------
	.section	.nv.constant0._ZN3cub18CUB_300001_SM_10006detail11EmptyKernelIvEEvv,"a",@progbits
	.sectionflags	@""
	.align	4
.nv.constant0._ZN3cub18CUB_300001_SM_10006detail11EmptyKernelIvEEvv:
	.zero		896


//--------------------- .nv.constant0._Z8mul_tilemPfS_S_ --------------------------
	.section	.nv.constant0._Z8mul_tilemPfS_S_,"a",@progbits
	.sectionflags	@""
	.align	4
.nv.constant0._Z8mul_tilemPfS_S_:
	.zero		928


//--------------------- .nv.constant0._Z3mulmPfS_S_ --------------------------
	.section	.nv.constant0._Z3mulmPfS_S_,"a",@progbits
	.sectionflags	@""
	.align	4
.nv.constant0._Z3mulmPfS_S_:
	.zero		928


//--------------------- .nv.constant0._Z3addmPfS_ --------------------------
	.section	.nv.constant0._Z3addmPfS_,"a",@progbits
	.sectionflags	@""
	.align	4
.nv.constant0._Z3addmPfS_:
	.zero		920


//--------------------- SYMBOLS --------------------------

	.type		.nv.reservedSmem.offset0,@object
	.size		.nv.reservedSmem.offset0,0x4
	.type		.nv.reservedSmem.cap,@object
	.size		.nv.reservedSmem.cap,0x4
